# CuTe-DSL kernel — source=cudnn_frontend_dsl family=gemm_swiglu
# config = {"ab_dtype": "Float8E4M3FN", "c_dtype": "BFloat16", "mma_mn": [64, 256], "cluster_mn": [1, 1]}


// ===== COMPILED SASS (sm_100a) =====

	.target	sm_100a

	.elftype	@"ET_EXEC"


//--------------------- .note.nv.tkinfo           --------------------------
	.section	.note.nv.tkinfo,"",@"SHT_NOTE"
	.sectionflags	@"SHF_NOTE_NV_TKINFO"
	.tkinfo
        /*0018*/ 	.word	0x00000081
        /*0030*/ 	.string	""
        /*0030*/ 	.string	"ptxas"
        /*0030*/ 	.string	"Cuda compilation tools, release 12.9, V12.9.83"
        /*0030*/ 	.string	"Build system must define TOOLS_VERSION_EXTENDED"
        /*0030*/ 	.string	"-O 3 -arch sm_100a "



//--------------------- .note.nv.cuver            --------------------------
	.section	.note.nv.cuver,"",@"SHT_NOTE"
	.sectionflags	@"SHF_NOTE_NV_CUVER"
        /*0018*/ 	.short	0x0001
        /*001a*/ 	.short	0x0064
        /*001c*/ 	.short	0x0001
        /*001e*/ 	.short	0x0000
        /*0020*/ 	.short	0x0001
        /*0022*/ 	.short	0x0000


//--------------------- .nv.info                  --------------------------
	.section	.nv.info,"",@"SHT_CUDA_INFO"
	.align	4


	//----- nvinfo : EIATTR_REGCOUNT
	.align		4
        /*0000*/ 	.byte	0x04, 0x2f
        /*0002*/ 	.short	(.L_4 - .L_3)
	.align		4
.L_3:
        /*0004*/ 	.word	index@(kernel_cutlass_kernel_cudnngemm_swigludense_gemm_persistent_swigluPersistentDenseGemmKernel_object_at__TiledMMA_ThrLayoutVMNK11110000_PermutationMNK____MMAAtom_ThrID10_ShapeMNK6425632_TVL_0)
        /*0008*/ 	.word	0x0000006a


	//----- nvinfo : EIATTR_FRAME_SIZE
	.align		4
.L_4:
        /*000c*/ 	.byte	0x04, 0x11
        /*000e*/ 	.short	(.L_6 - .L_5)
	.align		4
.L_5:
        /*0010*/ 	.word	index@($__internal_2_$__cuda_sm10x_tcgen05_guardrail_trap_unallocated_columns_being_dealloced)
        /*0014*/ 	.word	0x00000000


	//----- nvinfo : EIATTR_FRAME_SIZE
	.align		4
.L_6:
        /*0018*/ 	.byte	0x04, 0x11
        /*001a*/ 	.short	(.L_8 - .L_7)
	.align		4
.L_7:
        /*001c*/ 	.word	index@($__internal_1_$__cuda_sm10x_tcgen05_guardrail_trap_phase_invalid_during_alloc)
        /*0020*/ 	.word	0x00000000


	//----- nvinfo : EIATTR_FRAME_SIZE
	.align		4
.L_8:
        /*0024*/ 	.byte	0x04, 0x11
        /*0026*/ 	.short	(.L_10 - .L_9)
	.align		4
.L_9:
        /*0028*/ 	.word	index@($__internal_0_$__cuda_sm10x_tcgen05_guardrail_trap_col_being_dealloced_not_returned_by_alloc)
        /*002c*/ 	.word	0x00000000


	//----- nvinfo : EIATTR_FRAME_SIZE
	.align		4
.L_10:
        /*0030*/ 	.byte	0x04, 0x11
        /*0032*/ 	.short	(.L_12 - .L_11)
	.align		4
.L_11:
        /*0034*/ 	.word	index@(kernel_cutlass_kernel_cudnngemm_swigludense_gemm_persistent_swigluPersistentDenseGemmKernel_object_at__TiledMMA_ThrLayoutVMNK11110000_PermutationMNK____MMAAtom_ThrID10_ShapeMNK6425632_TVL_0)
        /*0038*/ 	.word	0x00000000


	//----- nvinfo : EIATTR_MIN_STACK_SIZE
	.align		4
.L_12:
        /*003c*/ 	.byte	0x04, 0x12
        /*003e*/ 	.short	(.L_14 - .L_13)
	.align		4
.L_13:
        /*0040*/ 	.word	index@(kernel_cutlass_kernel_cudnngemm_swigludense_gemm_persistent_swigluPersistentDenseGemmKernel_object_at__TiledMMA_ThrLayoutVMNK11110000_PermutationMNK____MMAAtom_ThrID10_ShapeMNK6425632_TVL_0)
        /*0044*/ 	.word	0x00000000
.L_14:


//--------------------- .nv.info.kernel_cutlass_kernel_cudnngemm_swigludense_gemm_persistent_swigluPersistentDenseGemmKernel_object_at__TiledMMA_ThrLayoutVMNK11110000_PermutationMNK____MMAAtom_ThrID10_ShapeMNK6425632_TVL_0 --------------------------
	.section	.nv.info.kernel_cutlass_kernel_cudnngemm_swigludense_gemm_persistent_swigluPersistentDenseGemmKernel_object_at__TiledMMA_ThrLayoutVMNK11110000_PermutationMNK____MMAAtom_ThrID10_ShapeMNK6425632_TVL_0,"",@"SHT_CUDA_INFO"
	.sectionflags	@""
	.align	4


	//----- nvinfo : EIATTR_CUDA_API_VERSION
	.align		4
        /*0000*/ 	.byte	0x04, 0x37
        /*0002*/ 	.short	(.L_16 - .L_15)
.L_15:
        /*0004*/ 	.word	0x00000081


	//----- nvinfo : EIATTR_KPARAM_INFO
	.align		4
.L_16:
        /*0008*/ 	.byte	0x04, 0x17
        /*000a*/ 	.short	(.L_18 - .L_17)
.L_17:
        /*000c*/ 	.word	0x00000000
        /*0010*/ 	.short	0x0008
        /*0012*/ 	.short	0x0264
        /*0014*/ 	.byte	0x00, 0xf0, 0x11, 0x00


	//----- nvinfo : EIATTR_KPARAM_INFO
	.align		4
.L_18:
        /*0018*/ 	.byte	0x04, 0x17
        /*001a*/ 	.short	(.L_20 - .L_19)
.L_19:
        /*001c*/ 	.word	0x00000000
        /*0020*/ 	.short	0x0007
        /*0022*/ 	.short	0x0258
        /*0024*/ 	.byte	0x00, 0xf0, 0x31, 0x00


	//----- nvinfo : EIATTR_KPARAM_INFO
	.align		4
.L_20:
        /*0028*/ 	.byte	0x04, 0x17
        /*002a*/ 	.short	(.L_22 - .L_21)
.L_21:
        /*002c*/ 	.word	0x00000000
        /*0030*/ 	.short	0x0006
        /*0032*/ 	.short	0x024c
        /*0034*/ 	.byte	0x00, 0xf0, 0x31, 0x00


	//----- nvinfo : EIATTR_KPARAM_INFO
	.align		4
.L_22:
        /*0038*/ 	.byte	0x04, 0x17
        /*003a*/ 	.short	(.L_24 - .L_23)
.L_23:
        /*003c*/ 	.word	0x00000000
        /*0040*/ 	.short	0x0005
        /*0042*/ 	.short	0x0240
        /*0044*/ 	.byte	0x00, 0xf0, 0x31, 0x00


	//----- nvinfo : EIATTR_KPARAM_INFO
	.align		4
.L_24:
        /*0048*/ 	.byte	0x04, 0x17
        /*004a*/ 	.short	(.L_26 - .L_25)
.L_25:
        /*004c*/ 	.word	0x00000000
        /*0050*/ 	.short	0x0004
        /*0052*/ 	.short	0x01c0
        /*0054*/ 	.byte	0x00, 0xf0, 0x01, 0x02


	//----- nvinfo : EIATTR_KPARAM_INFO
	.align		4
.L_26:
        /*0058*/ 	.byte	0x04, 0x17
        /*005a*/ 	.short	(.L_28 - .L_27)
.L_27:
        /*005c*/ 	.word	0x00000000
        /*0060*/ 	.short	0x0003
        /*0062*/ 	.short	0x0140
        /*0064*/ 	.byte	0x00, 0xf0, 0x01, 0x02


	//----- nvinfo : EIATTR_KPARAM_INFO
	.align		4
.L_28:
        /*0068*/ 	.byte	0x04, 0x17
        /*006a*/ 	.short	(.L_30 - .L_29)
.L_29:
        /*006c*/ 	.word	0x00000000
        /*0070*/ 	.short	0x0002
        /*0072*/ 	.short	0x00c0
        /*0074*/ 	.byte	0x00, 0xf0, 0x01, 0x02


	//----- nvinfo : EIATTR_KPARAM_INFO
	.align		4
.L_30:
        /*0078*/ 	.byte	0x04, 0x17
        /*007a*/ 	.short	(.L_32 - .L_31)
.L_31:
        /*007c*/ 	.word	0x00000000
        /*0080*/ 	.short	0x0001
        /*0082*/ 	.short	0x0040
        /*0084*/ 	.byte	0x00, 0xf0, 0x01, 0x02


	//----- nvinfo : EIATTR_KPARAM_INFO
	.align		4
.L_32:
        /*0088*/ 	.byte	0x04, 0x17
        /*008a*/ 	.short	(.L_34 - .L_33)
.L_33:
        /*008c*/ 	.word	0x00000000
        /*0090*/ 	.short	0x0000
        /*0092*/ 	.short	0x0000
        /*0094*/ 	.byte	0x00, 0xf0, 0x0d, 0x00


	//----- nvinfo : EIATTR_AT_ENTRY_FRAGMENTS
	.align		4
.L_34:
        /*0098*/ 	.byte	0x04, 0x4f
        /*009a*/ 	.short	(.L_36 - .L_35)


	//   ....[0]....
.L_35:
        /*009c*/ 	.word	0x00000004


	//----- nvinfo : EIATTR_RESERVED_SMEM_USED
	.align		4
.L_36:
        /*00a0*/ 	.byte	0x01, 0x41
	.zero		2


	//----- nvinfo : EIATTR_SPARSE_MMA_MASK
	.align		4
        /*00a4*/ 	.byte	0x03, 0x50
        /*00a6*/ 	.short	0x0000


	//----- nvinfo : EIATTR_TCGEN05_1CTA_USED
	.align		4
        /*00a8*/ 	.byte	0x01, 0x51
	.zero		2


	//----- nvinfo : EIATTR_MAXREG_COUNT
	.align		4
        /*00ac*/ 	.byte	0x03, 0x1b
        /*00ae*/ 	.short	0x00ff


	//----- nvinfo : EIATTR_NUM_BARRIERS
	.align		4
        /*00b0*/ 	.byte	0x02, 0x4c
        /*00b2*/ 	.byte	0x03
	.zero		1


	//----- nvinfo : EIATTR_INT_WARP_WIDE_INSTR_OFFSETS
	.align		4
        /*00b4*/ 	.byte	0x04, 0x31
        /*00b6*/ 	.short	(.L_38 - .L_37)


	//   ....[0]....
.L_37:
        /*00b8*/ 	.word	0x00003bb0


	//   ....[1]....
        /*00bc*/ 	.word	0x00003bf0


	//----- nvinfo : EIATTR_COOP_GROUP_MASK_REGIDS
	.align		4
.L_38:
        /*00c0*/ 	.byte	0x04, 0x29
        /*00c2*/ 	.short	(.L_40 - .L_39)


	//   ....[0]....
.L_39:
        /*00c4*/ 	.word	0xffffffff


	//   ....[1]....
        /*00c8*/ 	.word	0xffffffff


	//   ....[2]....
        /*00cc*/ 	.word	0xffffffff


	//   ....[3]....
        /*00d0*/ 	.word	0xffffffff


	//----- nvinfo : EIATTR_COOP_GROUP_INSTR_OFFSETS
	.align		4
.L_40:
        /*00d4*/ 	.byte	0x04, 0x28
        /*00d6*/ 	.short	(.L_42 - .L_41)


	//   ....[0]....
.L_41:
        /*00d8*/ 	.word	0x00001590


	//   ....[1]....
        /*00dc*/ 	.word	0x00001850


	//   ....[2]....
        /*00e0*/ 	.word	0x00003a40


	//   ....[3]....
        /*00e4*/ 	.word	0x00003ca0


	//----- nvinfo : EIATTR_VRC_CTA_INIT_COUNT
	.align		4
.L_42:
        /*00e8*/ 	.byte	0x02, 0x4a
        /*00ea*/ 	.byte	0x80
	.zero		1


	//----- nvinfo : EIATTR_MBARRIER_INSTR_OFFSETS
	.align		4
        /*00ec*/ 	.byte	0x04, 0x39
        /*00ee*/ 	.short	(.L_44 - .L_43)


	//   ....[0]....
.L_43:
        /*00f0*/ 	.word	0x00000260
        /*00f4*/ 	.word	0x000000ff
        /*00f8*/ 	.word	0x00000000
        /*00fc*/ 	.short	0x0100
        /*00fe*/ 	.byte	0x05
	.zero		1


	//   ....[1]....
        /*0100*/ 	.word	0x00000270
        /*0104*/ 	.word	0x000000ff
        /*0108*/ 	.word	0x00000008
        /*010c*/ 	.short	0x0100
        /*010e*/ 	.byte	0x05
	.zero		1


	//   ....[2]....
        /*0110*/ 	.word	0x00000280
        /*0114*/ 	.word	0x000000ff
        /*0118*/ 	.word	0x00000010
        /*011c*/ 	.short	0x0100
        /*011e*/ 	.byte	0x05
	.zero		1


	//   ....[3]....
        /*0120*/ 	.word	0x00000290
        /*0124*/ 	.word	0x000000ff
        /*0128*/ 	.word	0x00000018
        /*012c*/ 	.short	0x0100
        /*012e*/ 	.byte	0x05
	.zero		1


	//   ....[4]....
        /*0130*/ 	.word	0x000002a0
        /*0134*/ 	.word	0x000000ff
        /*0138*/ 	.word	0x00000020
        /*013c*/ 	.short	0x0100
        /*013e*/ 	.byte	0x05
	.zero		1


	//   ....[5]....
        /*0140*/ 	.word	0x000002b0
        /*0144*/ 	.word	0x000000ff
        /*0148*/ 	.word	0x00000028
        /*014c*/ 	.short	0x0100
        /*014e*/ 	.byte	0x05
	.zero		1


	//   ....[6]....
        /*0150*/ 	.word	0x000002c0
        /*0154*/ 	.word	0x000000ff
        /*0158*/ 	.word	0x00000030
        /*015c*/ 	.short	0x0100
        /*015e*/ 	.byte	0x05
	.zero		1


	//   ....[7]....
        /*0160*/ 	.word	0x000002d0
        /*0164*/ 	.word	0x000000ff
        /*0168*/ 	.word	0x00000038
        /*016c*/ 	.short	0x0100
        /*016e*/ 	.byte	0x05
	.zero		1


	//   ....[8]....
        /*0170*/ 	.word	0x00000410
        /*0174*/ 	.word	0x000000ff
        /*0178*/ 	.word	0x00000040
        /*017c*/ 	.short	0x0100
        /*017e*/ 	.byte	0x06
	.zero		1


	//   ....[9]....
        /*0180*/ 	.word	0x00000420
        /*0184*/ 	.word	0x000000ff
        /*0188*/ 	.word	0x00000048
        /*018c*/ 	.short	0x0100
        /*018e*/ 	.byte	0x06
	.zero		1


	//   ....[10]....
        /*0190*/ 	.word	0x00000430
        /*0194*/ 	.word	0x000000ff
        /*0198*/ 	.word	0x00000050
        /*019c*/ 	.short	0x0100
        /*019e*/ 	.byte	0x06
	.zero		1


	//   ....[11]....
        /*01a0*/ 	.word	0x00000440
        /*01a4*/ 	.word	0x000000ff
        /*01a8*/ 	.word	0x00000058
        /*01ac*/ 	.short	0x0100
        /*01ae*/ 	.byte	0x06
	.zero		1


	//   ....[12]....
        /*01b0*/ 	.word	0x000007f0
        /*01b4*/ 	.word	0x000000ff
        /*01b8*/ 	.word	0x00000020
        /*01bc*/ 	.short	0x010a
        /*01be*/ 	.byte	0x05
	.zero		1


	//   ....[13]....
        /*01c0*/ 	.word	0x00000900
        /*01c4*/ 	.word	0x000000ff
        /*01c8*/ 	.word	0x00000020
        /*01cc*/ 	.short	0x010a
        /*01ce*/ 	.byte	0x09
	.zero		1


	//   ....[14]....
        /*01d0*/ 	.word	0x00000a20
        /*01d4*/ 	.word	0x000000ff
        /*01d8*/ 	.word	0x00000020
        /*01dc*/ 	.short	0x010a
        /*01de*/ 	.byte	0x1a
	.zero		1


	//   ....[15]....
        /*01e0*/ 	.word	0x00000d20
        /*01e4*/ 	.word	0x000000ff
        /*01e8*/ 	.word	0x00000020
        /*01ec*/ 	.short	0x010a
        /*01ee*/ 	.byte	0x04
	.zero		1


	//   ....[16]....
        /*01f0*/ 	.word	0x00001070
        /*01f4*/ 	.word	0x000000ff
        /*01f8*/ 	.word	0x00000000
        /*01fc*/ 	.short	0x010a
        /*01fe*/ 	.byte	0x06
	.zero		1


	//   ....[17]....
        /*0200*/ 	.word	0x00001090
        /*0204*/ 	.word	0x000000ff
        /*0208*/ 	.word	0x00000050
        /*020c*/ 	.short	0x010a
        /*020e*/ 	.byte	0x07
	.zero		1


	//   ....[18]....
        /*0210*/ 	.word	0x00001220
        /*0214*/ 	.word	0x000000ff
        /*0218*/ 	.word	0x00000000
        /*021c*/ 	.short	0x010a
        /*021e*/ 	.byte	0x05
	.zero		1


	//   ....[19]....
        /*0220*/ 	.word	0x000013a0
        /*0224*/ 	.word	0x000000ff
        /*0228*/ 	.word	0x00000000
        /*022c*/ 	.short	0x010a
        /*022e*/ 	.byte	0x06
	.zero		1


	//   ....[20]....
        /*0230*/ 	.word	0x00001530
        /*0234*/ 	.word	0x000000ff
        /*0238*/ 	.word	0x00000050
        /*023c*/ 	.short	0x010a
        /*023e*/ 	.byte	0x04
	.zero		1


	//   ....[21]....
        /*0240*/ 	.word	0x00001e00
        /*0244*/ 	.word	0x00000000
        /*0248*/ 	.word	0x00000040
        /*024c*/ 	.short	0x010a
        /*024e*/ 	.byte	0xff
	.zero		1


	//   ....[22]....
        /*0250*/ 	.word	0x000037c0
        /*0254*/ 	.word	0x00000000
        /*0258*/ 	.word	0x00000050
        /*025c*/ 	.short	0x0101
        /*025e*/ 	.byte	0xff
	.zero		1


	//   ....[23]....
        /*0260*/ 	.word	0x00003d00
        /*0264*/ 	.word	0x00000000
        /*0268*/ 	.word	0x00000020
        /*026c*/ 	.short	0x010a
        /*026e*/ 	.byte	0xff
	.zero		1


	//   ....[24]....
        /*0270*/ 	.word	0x00003d80
        /*0274*/ 	.word	0x00000000
        /*0278*/ 	.word	0x00000020
        /*027c*/ 	.short	0x010a
        /*027e*/ 	.byte	0xff
	.zero		1


	//   ....[25]....
        /*0280*/ 	.word	0x00003e00
        /*0284*/ 	.word	0x00000000
        /*0288*/ 	.word	0x00000050
        /*028c*/ 	.short	0x010a
        /*028e*/ 	.byte	0xff
	.zero		1


	//   ....[26]....
        /*0290*/ 	.word	0x00003e80
        /*0294*/ 	.word	0x00000000
        /*0298*/ 	.word	0x00000000
        /*029c*/ 	.short	0x010a
        /*029e*/ 	.byte	0xff
	.zero		1


	//   ....[27]....
        /*02a0*/ 	.word	0x00003ef0
        /*02a4*/ 	.word	0x00000000
        /*02a8*/ 	.word	0x00000050
        /*02ac*/ 	.short	0x010a
        /*02ae*/ 	.byte	0xff
	.zero		1


	//   ....[28]....
        /*02b0*/ 	.word	0x00003f50
        /*02b4*/ 	.word	0x00000000
        /*02b8*/ 	.word	0x00000040
        /*02bc*/ 	.short	0x010a
        /*02be*/ 	.byte	0xff
	.zero		1


	//----- nvinfo : EIATTR_NUM_MBARRIERS
	.align		4
.L_44:
        /*02c0*/ 	.byte	0x03, 0x38
        /*02c2*/ 	.short	0x000c


	//----- nvinfo : EIATTR_EXIT_INSTR_OFFSETS
	.align		4
        /*02c4*/ 	.byte	0x04, 0x1c
        /*02c6*/ 	.short	(.L_46 - .L_45)


	//   ....[0]....
.L_45:
        /*02c8*/ 	.word	0x00001560


	//   ....[1]....
        /*02cc*/ 	.word	0x00003cc0


	//----- nvinfo : EIATTR_REQNTID
	.align		4
.L_46:
        /*02d0*/ 	.byte	0x04, 0x10
        /*02d2*/ 	.short	(.L_48 - .L_47)
.L_47:
        /*02d4*/ 	.word	0x000000c0
        /*02d8*/ 	.word	0x00000001
        /*02dc*/ 	.word	0x00000001


	//----- nvinfo : EIATTR_CRS_STACK_SIZE
	.align		4
.L_48:
        /*02e0*/ 	.byte	0x04, 0x1e
        /*02e2*/ 	.short	(.L_50 - .L_49)
.L_49:
        /*02e4*/ 	.word	0x00000000


	//----- nvinfo : EIATTR_CBANK_PARAM_SIZE
	.align		4
.L_50:
        /*02e8*/ 	.byte	0x03, 0x19
        /*02ea*/ 	.short	0x0268


	//----- nvinfo : EIATTR_PARAM_CBANK
	.align		4
        /*02ec*/ 	.byte	0x04, 0x0a
        /*02ee*/ 	.short	(.L_52 - .L_51)
	.align		4
.L_51:
        /*02f0*/ 	.word	index@(.nv.constant0.kernel_cutlass_kernel_cudnngemm_swigludense_gemm_persistent_swigluPersistentDenseGemmKernel_object_at__TiledMMA_ThrLayoutVMNK11110000_PermutationMNK____MMAAtom_ThrID10_ShapeMNK6425632_TVL_0)
        /*02f4*/ 	.short	0x0380
        /*02f6*/ 	.short	0x0268


	//----- nvinfo : EIATTR_SW_WAR
	.align		4
.L_52:
        /*02f8*/ 	.byte	0x04, 0x36
        /*02fa*/ 	.short	(.L_54 - .L_53)
.L_53:
        /*02fc*/ 	.word	0x00000008
.L_54:


//--------------------- .nv.compat                --------------------------
	.section	.nv.compat,"",@"SHT_CUDA_COMPAT_INFO"
	.align	4
        /*0000*/ 	.byte	0x02, 0x02, 0x02, 0x00, 0x02, 0x05, 0x05, 0x00, 0x02, 0x03, 0x01, 0x00, 0x02, 0x06, 0x01, 0x00


//--------------------- .nv.callgraph             --------------------------
	.section	.nv.callgraph,"",@"SHT_CUDA_CALLGRAPH"
	.align	4
	.sectionentsize	8
	.align		4
        /*0000*/ 	.word	0x00000000
	.align		4
        /*0004*/ 	.word	0xffffffff
	.align		4
        /*0008*/ 	.word	0x00000000
	.align		4
        /*000c*/ 	.word	0xfffffffe
	.align		4
        /*0010*/ 	.word	0x00000000
	.align		4
        /*0014*/ 	.word	0xfffffffd
	.align		4
        /*0018*/ 	.word	0x00000000
	.align		4
        /*001c*/ 	.word	0xfffffffc


//--------------------- .text.kernel_cutlass_kernel_cudnngemm_swigludense_gemm_persistent_swigluPersistentDenseGemmKernel_object_at__TiledMMA_ThrLayoutVMNK11110000_PermutationMNK____MMAAtom_ThrID10_ShapeMNK6425632_TVL_0 --------------------------
	.section	.text.kernel_cutlass_kernel_cudnngemm_swigludense_gemm_persistent_swigluPersistentDenseGemmKernel_object_at__TiledMMA_ThrLayoutVMNK11110000_PermutationMNK____MMAAtom_ThrID10_ShapeMNK6425632_TVL_0,"ax",@progbits
	.align	128
        .global         kernel_cutlass_kernel_cudnngemm_swigludense_gemm_persistent_swigluPersistentDenseGemmKernel_object_at__TiledMMA_ThrLayoutVMNK11110000_PermutationMNK____MMAAtom_ThrID10_ShapeMNK6425632_TVL_0
        .type           kernel_cutlass_kernel_cudnngemm_swigludense_gemm_persistent_swigluPersistentDenseGemmKernel_object_at__TiledMMA_ThrLayoutVMNK11110000_PermutationMNK____MMAAtom_ThrID10_ShapeMNK6425632_TVL_0,@function
        .size           kernel_cutlass_kernel_cudnngemm_swigludense_gemm_persistent_swigluPersistentDenseGemmKernel_object_at__TiledMMA_ThrLayoutVMNK11110000_PermutationMNK____MMAAtom_ThrID10_ShapeMNK6425632_TVL_0,(.L_x_45 - kernel_cutlass_kernel_cudnngemm_swigludense_gemm_persistent_swigluPersistentDenseGemmKernel_object_at__TiledMMA_ThrLayoutVMNK11110000_PermutationMNK____MMAAtom_ThrID10_ShapeMNK6425632_TVL_0)
        .other          kernel_cutlass_kernel_cudnngemm_swigludense_gemm_persistent_swigluPersistentDenseGemmKernel_object_at__TiledMMA_ThrLayoutVMNK11110000_PermutationMNK____MMAAtom_ThrID10_ShapeMNK6425632_TVL_0,@"STO_CUDA_ENTRY STV_DEFAULT"
kernel_cutlass_kernel_cudnngemm_swigludense_gemm_persistent_swigluPersistentDenseGemmKernel_object_at__TiledMMA_ThrLayoutVMNK11110000_PermutationMNK____MMAAtom_ThrID10_ShapeMNK6425632_TVL_0:
.text.kernel_cutlass_kernel_cudnngemm_swigludense_gemm_persistent_swigluPersistentDenseGemmKernel_object_at__TiledMMA_ThrLayoutVMNK11110000_PermutationMNK____MMAAtom_ThrID10_ShapeMNK6425632_TVL_0:
[----:B------:R-:W1:Y:S01]  /*0000*/  LDC R1, c[0x0][0x37c] ;  /* 0x0000df00ff017b82 */ /* 0x000e620000000800 */
[----:B------:R-:W2:Y:S01]  /*0010*/  S2R R5, SR_TID.X ;  /* 0x0000000000057919 */ /* 0x000ea20000002100 */
[----:B------:R-:W3:Y:S01]  /*0020*/  LDCU.U8 UR5, c[0x0][0x382] ;  /* 0x00007040ff0577ac */ /* 0x000ee20008000000 */
[----:B------:R-:W4:Y:S01]  /*0030*/  LDCU.U8 UR4, c[0x0][0x381] ;  /* 0x00007020ff0477ac */ /* 0x000f220008000000 */
[----:B---3--:R-:W-:Y:S02]  /*0040*/  ULOP3.LUT UR5, UR5, 0x1, URZ, 0xc0, !UPT ;  /* 0x0000000105057892 */ /* 0x008fe4000f8ec0ff */
[----:B----4-:R-:W-:Y:S02]  /*0050*/  ULOP3.LUT UR4, UR4, 0x1, URZ, 0xc0, !UPT ;  /* 0x0000000104047892 */ /* 0x010fe4000f8ec0ff */
[----:B------:R-:W-:Y:S02]  /*0060*/  UISETP.NE.U32.AND UP5, UPT, UR5, 0x1, UPT ;  /* 0x000000010500788c */ /* 0x000fe4000bfa5070 */
[----:B------:R-:W-:Y:S01]  /*0070*/  UISETP.NE.U32.AND UP4, UPT, UR4, 0x1, UPT ;  /* 0x000000010400788c */ /* 0x000fe2000bf85070 */
[----:B--2---:R-:W-:-:S04]  /*0080*/  SHF.R.U32.HI R4, RZ, 0x5, R5 ;  /* 0x00000005ff047819 */ /* 0x004fc80000011605 */
[----:B------:R-:W-:-:S13]  /*0090*/  ISETP.NE.AND P1, PT, R4, 0x5, PT ;  /* 0x000000050400780c */ /* 0x000fda0003f25270 */
[----:B-1----:R-:W-:Y:S05]  /*00a0*/  @P1 BRA `(.L_x_0) ;  /* 0x00000000003c1947 */ /* 0x002fea0003800000 */
[----:B------:R-:W1:Y:S02]  /*00b0*/  LDCU.64 UR4, c[0x0][0x348] ;  /* 0x00006900ff0477ac */ /* 0x000e640008000a00 */
[----:B-1----:R-:W-:Y:S02]  /*00c0*/  UIADD3 UR10, UP3, UPT, UR4, 0x40, URZ ;  /* 0x00000040040a7890 */ /* 0x002fe4000ff7e0ff */
[----:B------:R-:W-:Y:S02]  /*00d0*/  UIADD3 UR8, UP2, UPT, UR4, 0xc0, URZ ;  /* 0x000000c004087890 */ /* 0x000fe4000ff5e0ff */
[----:B------:R-:W-:Y:S02]  /*00e0*/  UIADD3 UR6, UP1, UPT, UR4, 0x140, URZ ;  /* 0x0000014004067890 */ /* 0x000fe4000ff3e0ff */
[----:B------:R-:W-:Y:S02]  /*00f0*/  UIADD3 UR4, UP0, UPT, UR4, 0x1c0, URZ ;  /* 0x000001c004047890 */ /* 0x000fe4000ff1e0ff */
[----:B------:R-:W-:-:S02]  /*0100*/  UIADD3.X UR11, UPT, UPT, URZ, UR5, URZ, UP3, !UPT ;  /* 0x00000005ff0b7290 */ /* 0x000fc40009ffe4ff */
[----:B------:R-:W-:Y:S02]  /*0110*/  UIADD3.X UR9, UPT, UPT, URZ, UR5, URZ, UP2, !UPT ;  /* 0x00000005ff097290 */ /* 0x000fe400097fe4ff */
[----:B------:R-:W-:Y:S02]  /*0120*/  UIADD3.X UR7, UPT, UPT, URZ, UR5, URZ, UP1, !UPT ;  /* 0x00000005ff077290 */ /* 0x000fe40008ffe4ff */
[----:B------:R-:W-:Y:S02]  /*0130*/  UIADD3.X UR5, UPT, UPT, URZ, UR5, URZ, UP0, !UPT ;  /* 0x00000005ff057290 */ /* 0x000fe400087fe4ff */
[----:B------:R-:W-:Y:S01]  /*0140*/  UPLOP3.LUT UP2, UPT, UPT, UPT, UPT, 0x40, 0x4 ;  /* 0x000000000004789c */ /* 0x000fe20003f4e870 */
[----:B------:R1:W-:Y:S02]  /*0150*/  UTMACCTL.PF [UR10] ;  /* 0x000000000a0079b9 */ /* 0x0003e40008040000 */
[----:B------:R1:W-:Y:S02]  /*0160*/  UTMACCTL.PF [UR8] ;  /* 0x00000000080079b9 */ /* 0x0003e40008040000 */
[----:B------:R1:W-:Y:S02]  /*0170*/  UTMACCTL.PF [UR6] ;  /* 0x00000000060079b9 */ /* 0x0003e40008040000 */
[----:B------:R1:W-:Y:S02]  /*0180*/  UTMACCTL.PF [UR4] ;  /* 0x00000000040079b9 */ /* 0x0003e40008040000 */
[----:B-1----:R-:W-:Y:S05]  /*0190*/  BRA `(.L_x_1) ;  /* 0x0000000000547947 */ /* 0x002fea0003800000 */
.L_x_0:
[----:B------:R-:W-:Y:S01]  /*01a0*/  ISETP.NE.AND P0, PT, R4, RZ, PT ;  /* 0x000000ff0400720c */ /* 0x000fe20003f05270 */
[----:B------:R-:W-:-:S12]  /*01b0*/  UPLOP3.LUT UP2, UPT, UPT, UPT, UPT, 0x40, 0x4 ;  /* 0x000000000004789c */ /* 0x000fd80003f4e870 */
[----:B------:R-:W-:Y:S05]  /*01c0*/  @P0 BRA `(.L_x_1) ;  /* 0x0000000000480947 */ /* 0x000fea0003800000 */
[----:B------:R-:W1:Y:S01]  /*01d0*/  S2UR UR5, SR_CgaCtaId ;  /* 0x00000000000579c3 */ /* 0x000e620000008800 */
[----:B------:R-:W-:Y:S01]  /*01e0*/  UMOV UR6, 0x400 ;  /* 0x0000040000067882 */ /* 0x000fe20000000000 */
[----:B------:R-:W-:Y:S01]  /*01f0*/  UMOV UR4, 0x1 ;  /* 0x0000000100047882 */ /* 0x000fe20000000000 */
[----:B------:R-:W-:Y:S02]  /*0200*/  UPLOP3.LUT UP2, UPT, UPT, UPT, UPT, 0x80, 0x8 ;  /* 0x000000000008789c */ /* 0x000fe40003f4f070 */
[----:B-1----:R-:W-:Y:S02]  /*0210*/  ULEA UR5, UR5, UR6, 0x18 ;  /* 0x0000000605057291 */ /* 0x002fe4000f8ec0ff */
[----:B------:R-:W-:-:S04]  /*0220*/  UIADD3 UR6, UPT, UPT, -UR4, 0x100000, URZ ;  /* 0x0010000004067890 */ /* 0x000fc8000fffe1ff */
[----:B------:R-:W-:Y:S02]  /*0230*/  USHF.L.U32 UR7, UR6, 0xb, URZ ;  /* 0x0000000b06077899 */ /* 0x000fe400080006ff */
[----:B------:R-:W-:Y:S01]  /*0240*/  USHF.L.U32 UR6, UR6, 0x1, URZ ;  /* 0x0000000106067899 */ /* 0x000fe200080006ff */
[----:B------:R-:W1:Y:S11]  /*0250*/  FENCE.VIEW.ASYNC.S ;  /* 0x00000000000073c6 */ /* 0x000e760000000000 */
[----:B-1----:R1:W2:Y:S01]  /*0260*/  SYNCS.EXCH.64 URZ, [UR5], UR6 ;  /* 0x0000000605ff75b2 */ /* 0x0022a20008000100 */
[----:B------:R1:W3:Y:S01]  /*0270*/  SYNCS.EXCH.64 URZ, [UR5+0x8], UR6 ;  /* 0x0000080605ff75b2 */ /* 0x0002e20008000100 */
[----:B------:R1:W4:Y:S01]  /*0280*/  SYNCS.EXCH.64 URZ, [UR5+0x10], UR6 ;  /* 0x0000100605ff75b2 */ /* 0x0003220008000100 */
[----:B------:R1:W5:Y:S01]  /*0290*/  SYNCS.EXCH.64 URZ, [UR5+0x18], UR6 ;  /* 0x0000180605ff75b2 */ /* 0x0003620008000100 */
[----:B------:R1:W1:Y:S01]  /*02a0*/  SYNCS.EXCH.64 URZ, [UR5+0x20], UR6 ;  /* 0x0000200605ff75b2 */ /* 0x0002620008000100 */
[----:B------:R1:W1:Y:S01]  /*02b0*/  SYNCS.EXCH.64 URZ, [UR5+0x28], UR6 ;  /* 0x0000280605ff75b2 */ /* 0x0002620008000100 */
[----:B------:R1:W1:Y:S01]  /*02c0*/  SYNCS.EXCH.64 URZ, [UR5+0x30], UR6 ;  /* 0x0000300605ff75b2 */ /* 0x0002620008000100 */
[----:B------:R1:W1:Y:S01]  /*02d0*/  SYNCS.EXCH.64 URZ, [UR5+0x38], UR6 ;  /* 0x0000380605ff75b2 */ /* 0x0002620008000100 */
[----:B------:R-:W-:Y:S01]  /*02e0*/  NOP ;  /* 0x0000000000007918 */ /* 0x000fe20000000000 */
.L_x_1:
[----:B------:R-:W-:Y:S01]  /*02f0*/  NOP ;  /* 0x0000000000007918 */ /* 0x000fe20000000000 */
[----:B------:R-:W5:Y:S01]  /*0300*/  LDCU.U8 UR20, c[0x0][0x5c8] ;  /* 0x0000b900ff1477ac */ /* 0x000f620008000000 */
[----:B------:R-:W4:Y:S01]  /*0310*/  LDCU.U8 UR19, c[0x0][0x5c9] ;  /* 0x0000b920ff1377ac */ /* 0x000f220008000000 */
[----:B------:R-:W3:Y:S02]  /*0320*/  LDCU.U8 UR18, c[0x0][0x5d4] ;  /* 0x0000ba80ff1277ac */ /* 0x000ee40008000000 */
[----:B-12345:R-:W-:Y:S06]  /*0330*/  BAR.SYNC.DEFER_BLOCKING 0x0 ;  /* 0x0000000000007b1d */ /* 0x03efec0000010000 */
[----:B------:R-:W-:Y:S05]  /*0340*/  BRA.U !UP2, `(.L_x_2) ;  /* 0x000000010a447547 */ /* 0x000fea000b800000 */
[----:B------:R-:W1:Y:S01]  /*0350*/  S2UR UR6, SR_CgaCtaId ;  /* 0x00000000000679c3 */ /* 0x000e620000008800 */
[----:B------:R-:W-:Y:S01]  /*0360*/  UMOV UR7, 0x400 ;  /* 0x0000040000077882 */ /* 0x000fe20000000000 */
[----:B------:R-:W-:Y:S01]  /*0370*/  UMOV UR5, 0x1 ;  /* 0x0000000100057882 */ /* 0x000fe20000000000 */
[----:B------:R-:W-:Y:S01]  /*0380*/  UMOV UR4, 0x4 ;  /* 0x0000000400047882 */ /* 0x000fe20000000000 */
[----:B------:R-:W-:-:S04]  /*0390*/  UIADD3 UR8, UPT, UPT, -UR5, 0x100000, URZ ;  /* 0x0010000005087890 */ /* 0x000fc8000fffe1ff */
[----:B------:R-:W-:Y:S02]  /*03a0*/  USHF.L.U32 UR9, UR8, 0xb, URZ ;  /* 0x0000000b08097899 */ /* 0x000fe400080006ff */
[----:B------:R-:W-:Y:S02]  /*03b0*/  USHF.L.U32 UR8, UR8, 0x1, URZ ;  /* 0x0000000108087899 */ /* 0x000fe400080006ff */
[----:B------:R-:W-:-:S04]  /*03c0*/  UIADD3 UR4, UPT, UPT, -UR4, 0x100000, URZ ;  /* 0x0010000004047890 */ /* 0x000fc8000fffe1ff */
[----:B------:R-:W-:Y:S02]  /*03d0*/  USHF.L.U32 UR5, UR4, 0xb, URZ ;  /* 0x0000000b04057899 */ /* 0x000fe400080006ff */
[----:B------:R-:W-:Y:S02]  /*03e0*/  USHF.L.U32 UR4, UR4, 0x1, URZ ;  /* 0x0000000104047899 */ /* 0x000fe400080006ff */
[----:B-1----:R-:W-:Y:S01]  /*03f0*/  ULEA UR6, UR6, UR7, 0x18 ;  /* 0x0000000706067291 */ /* 0x002fe2000f8ec0ff */
[----:B------:R-:W1:Y:S11]  /*0400*/  FENCE.VIEW.ASYNC.S ;  /* 0x00000000000073c6 */ /* 0x000e760000000000 */
[----:B-1----:R1:W2:Y:S01]  /*0410*/  SYNCS.EXCH.64 URZ, [UR6+0x40], UR8 ;  /* 0x0000400806ff75b2 */ /* 0x0022a20008000100 */
[----:B------:R1:W3:Y:S01]  /*0420*/  SYNCS.EXCH.64 URZ, [UR6+0x48], UR8 ;  /* 0x0000480806ff75b2 */ /* 0x0002e20008000100 */
[----:B------:R1:W4:Y:S01]  /*0430*/  SYNCS.EXCH.64 URZ, [UR6+0x50], UR4 ;  /* 0x0000500406ff75b2 */ /* 0x0003220008000100 */
[----:B------:R1:W5:Y:S01]  /*0440*/  SYNCS.EXCH.64 URZ, [UR6+0x58], UR4 ;  /* 0x0000580406ff75b2 */ /* 0x0003620008000100 */
[----:B------:R-:W-:Y:S01]  /*0450*/  NOP ;  /* 0x0000000000007918 */ /* 0x000fe20000000000 */
.L_x_2:
[----:B------:R-:W-:Y:S01]  /*0460*/  NOP ;  /* 0x0000000000007918 */ /* 0x000fe20000000000 */
[----:B--2345:R-:W-:Y:S06]  /*0470*/  BAR.SYNC.DEFER_BLOCKING 0x0 ;  /* 0x0000000000007b1d */ /* 0x03cfec0000010000 */
[----:B------:R-:W2:Y:S01]  /*0480*/  LDCU.U8 UR17, c[0x0][0x5d5] ;  /* 0x0000baa0ff1177ac */ /* 0x000ea20008000000 */
[----:B------:R-:W3:Y:S01]  /*0490*/  LDCU.U8 UR16, c[0x0][0x5e0] ;  /* 0x0000bc00ff1077ac */ /* 0x000ee20008000000 */
[----:B------:R-:W4:Y:S01]  /*04a0*/  LDCU.U8 UR15, c[0x0][0x5e1] ;  /* 0x0000bc20ff0f77ac */ /* 0x000f220008000000 */
[----:B------:R-:W-:Y:S01]  /*04b0*/  NOP ;  /* 0x0000000000007918 */ /* 0x000fe20000000000 */
[----:B------:R-:W-:Y:S06]  /*04c0*/  BAR.SYNC.DEFER_BLOCKING 0x0, 0xc0 ;  /* 0x0003000000007b1d */ /* 0x000fec0000010000 */
[----:B------:R-:W-:Y:S05]  /*04d0*/  @P1 BRA `(.L_x_3) ;  /* 0x0000000800241947 */ /* 0x000fea0003800000 */
[----:B------:R-:W5:Y:S01]  /*04e0*/  S2UR UR22, SR_CTAID.Z ;  /* 0x00000000001679c3 */ /* 0x000f620000002700 */
[----:B------:R-:W-:Y:S01]  /*04f0*/  UMOV UR21, 0x1 ;  /* 0x0000000100157882 */ /* 0x000fe20000000000 */
[----:B------:R-:W-:Y:S01]  /*0500*/  UMOV UR14, URZ ;  /* 0x000000ff000e7c82 */ /* 0x000fe20008000000 */
[----:B-----5:R-:W-:-:S09]  /*0510*/  UISETP.GT.U32.AND UP0, UPT, UR22, 0x3ff, UPT ;  /* 0x000003ff1600788c */ /* 0x020fd2000bf04070 */
[----:B------:R-:W-:Y:S05]  /*0520*/  BRA.U UP0, `(.L_x_4) ;  /* 0x0000000500b47547 */ /* 0x000fea000b800000 */
[----:B-1----:R-:W1:Y:S01]  /*0530*/  LDCU.64 UR4, c[0x0][0x5c0] ;  /* 0x0000b800ff0477ac */ /* 0x002e620008000a00 */
[----:B------:R-:W5:Y:S01]  /*0540*/  LDCU UR9, c[0x0][0x374] ;  /* 0x00006e80ff0977ac */ /* 0x000f620008000800 */
[----:B------:R-:W5:Y:S01]  /*0550*/  LDCU UR8, c[0x0][0x370] ;  /* 0x00006e00ff0877ac */ /* 0x000f620008000800 */
[----:B------:R-:W4:Y:S01]  /*0560*/  LDCU.64 UR24, c[0x0][0x348] ;  /* 0x00006900ff1877ac */ /* 0x000f220008000a00 */
[----:B------:R-:W-:Y:S01]  /*0570*/  UMOV UR14, URZ ;  /* 0x000000ff000e7c82 */ /* 0x000fe20008000000 */
[----:B------:R-:W-:Y:S01]  /*0580*/  UMOV UR21, 0x1 ;  /* 0x0000000100157882 */ /* 0x000fe20000000000 */
[----:B-1----:R-:W-:-:S04]  /*0590*/  UIMAD.WIDE.U32 UR6, UR22, UR5, URZ ;  /* 0x00000005160672a5 */ /* 0x002fc8000f8e00ff */
[----:B------:R-:W-:-:S04]  /*05a0*/  UIADD3 UR5, UPT, UPT, UR22, -UR7, URZ ;  /* 0x8000000716057290 */ /* 0x000fc8000fffe0ff */
[----:B------:R-:W-:Y:S02]  /*05b0*/  USHF.R.U32.HI UR5, URZ, UR20, UR5 ;  /* 0x00000014ff057299 */ /* 0x000fe40008011605 */
[----:B-----5:R-:W-:Y:S01]  /*05c0*/  UIMAD UR8, UR9, UR8, URZ ;  /* 0x00000008090872a4 */ /* 0x020fe2000f8e02ff */
[----:B------:R-:W1:Y:S01]  /*05d0*/  LDCU UR6, c[0x0][0x5d0] ;  /* 0x0000ba00ff0677ac */ /* 0x000e620008000800 */
[----:B------:R-:W-:-:S04]  /*05e0*/  UIADD3 UR5, UPT, UPT, UR7, UR5, URZ ;  /* 0x0000000507057290 */ /* 0x000fc8000fffe0ff */
[----:B------:R-:W-:-:S04]  /*05f0*/  USHF.R.U32.HI UR11, URZ, UR19, UR5 ;  /* 0x00000013ff0b7299 */ /* 0x000fc80008011605 */
[----:B------:R-:W-:-:S04]  /*0600*/  UIADD3 UR11, UPT, UPT, -UR11, URZ, URZ ;  /* 0x000000ff0b0b7290 */ /* 0x000fc8000fffe1ff */
[----:B------:R-:W-:Y:S01]  /*0610*/  UIMAD UR11, UR11, UR4, UR22 ;  /* 0x000000040b0b72a4 */ /* 0x000fe2000f8e0216 */
[----:B------:R-:W5:Y:S03]  /*0620*/  LDCU.64 UR4, c[0x0][0x5d8] ;  /* 0x0000bb00ff0477ac */ /* 0x000f660008000a00 */
[----:B-1----:R-:W-:-:S04]  /*0630*/  UIMAD.WIDE.U32 UR6, UR11, UR6, URZ ;  /* 0x000000060b0672a5 */ /* 0x002fc8000f8e00ff */
[----:B------:R-:W-:-:S04]  /*0640*/  UIADD3 UR6, UPT, UPT, UR11, -UR7, URZ ;  /* 0x800000070b067290 */ /* 0x000fc8000fffe0ff */
[----:B------:R-:W-:-:S04]  /*0650*/  USHF.R.U32.HI UR6, URZ, UR18, UR6 ;  /* 0x00000012ff067299 */ /* 0x000fc80008011606 */
[----:B------:R-:W-:-:S04]  /*0660*/  UIADD3 UR6, UPT, UPT, UR7, UR6, URZ ;  /* 0x0000000607067290 */ /* 0x000fc8000fffe0ff */
[----:B--2---:R-:W-:-:S04]  /*0670*/  USHF.R.U32.HI UR6, URZ, UR17, UR6 ;  /* 0x00000011ff067299 */ /* 0x004fc80008011606 */
[----:B-----5:R-:W-:-:S07]  /*0680*/  UIMAD.WIDE.U32 UR12, UR6, UR5, URZ ;  /* 0x00000005060c72a5 */ /* 0x020fce000f8e00ff */
[----:B------:R-:W-:Y:S02]  /*0690*/  UMOV UR5, UR13 ;  /* 0x0000000d00057c82 */ /* 0x000fe40008000000 */
[----:B------:R-:W-:Y:S02]  /*06a0*/  UIADD3 UR7, UPT, UPT, UR6, -UR5, URZ ;  /* 0x8000000506077290 */ /* 0x000fe4000fffe0ff */
[----:B------:R-:W1:Y:S01]  /*06b0*/  S2UR UR12, SR_CgaCtaId ;  /* 0x00000000000c79c3 */ /* 0x000e620000008800 */
[----:B------:R-:W2:Y:S01]  /*06c0*/  LDCU UR13, c[0x0][0x378] ;  /* 0x00006f00ff0d77ac */ /* 0x000ea20008000800 */
[----:B---3--:R-:W-:-:S04]  /*06d0*/  USHF.R.U32.HI UR7, URZ, UR16, UR7 ;  /* 0x00000010ff077299 */ /* 0x008fc80008011607 */
[----:B------:R-:W-:Y:S01]  /*06e0*/  UIADD3 UR7, UPT, UPT, UR5, UR7, URZ ;  /* 0x0000000705077290 */ /* 0x000fe2000fffe0ff */
[----:B------:R-:W3:Y:S03]  /*06f0*/  LDCU UR5, c[0x0][0x5cc] ;  /* 0x0000b980ff0577ac */ /* 0x000ee60008000800 */
[----:B----4-:R-:W-:-:S04]  /*0700*/  USHF.R.U32.HI UR7, URZ, UR15, UR7 ;  /* 0x0000000fff077299 */ /* 0x010fc80008011607 */
[----:B------:R-:W-:Y:S02]  /*0710*/  UIADD3 UR7, UPT, UPT, -UR7, URZ, URZ ;  /* 0x000000ff07077290 */ /* 0x000fe4000fffe1ff */
[----:B--2---:R-:W-:Y:S02]  /*0720*/  UIMAD UR13, UR8, UR13, URZ ;  /* 0x0000000d080d72a4 */ /* 0x004fe4000f8e02ff */
[----:B------:R-:W-:Y:S02]  /*0730*/  UIMAD UR7, UR7, UR4, UR6 ;  /* 0x00000004070772a4 */ /* 0x000fe4000f8e0206 */
[----:B------:R-:W-:Y:S01]  /*0740*/  UIADD3 UR6, UPT, UPT, -UR6, URZ, URZ ;  /* 0x000000ff06067290 */ /* 0x000fe2000fffe1ff */
[----:B------:R-:W-:Y:S02]  /*0750*/  UMOV UR4, 0x400 ;  /* 0x0000040000047882 */ /* 0x000fe40000000000 */
[----:B-1----:R-:W-:Y:S02]  /*0760*/  ULEA UR12, UR12, UR4, 0x18 ;  /* 0x000000040c0c7291 */ /* 0x002fe4000f8ec0ff */
[----:B---3--:R-:W-:-:S12]  /*0770*/  UIMAD UR11, UR6, UR5, UR11 ;  /* 0x00000005060b72a4 */ /* 0x008fd8000f8e020b */
.L_x_8:
[----:B------:R-:W-:Y:S01]  /*0780*/  USHF.L.U32 UR4, UR21, 0x1f, URZ ;  /* 0x0000001f15047899 */ /* 0x000fe200080006ff */
[----:B------:R-:W-:Y:S01]  /*0790*/  HFMA2 R2, -RZ, RZ, 0, -0.0078125 ;  /* 0x0000a000ff027431 */ /* 0x000fe200000001ff */
[----:B------:R-:W-:Y:S02]  /*07a0*/  ULEA UR5, UR14, UR12, 0x3 ;  /* 0x0000000c0e057291 */ /* 0x000fe4000f8e18ff */
[----:B------:R-:W-:Y:S02]  /*07b0*/  UIADD3 UR30, UP1, UPT, UR24, 0x40, URZ ;  /* 0x00000040181e7890 */ /* 0x000fe4000ff3e0ff */
[----:B------:R-:W-:Y:S01]  /*07c0*/  MOV R0, UR4 ;  /* 0x0000000400007c02 */ /* 0x000fe20008000f00 */
[----:B------:R-:W-:Y:S02]  /*07d0*/  UIADD3 UR28, UP0, UPT, UR24, 0xc0, URZ ;  /* 0x000000c0181c7890 */ /* 0x000fe4000ff1e0ff */
[----:B------:R-:W-:Y:S02]  /*07e0*/  USHF.L.U32 UR11, UR11, 0x6, URZ ;  /* 0x000000060b0b7899 */ /* 0x000fe400080006ff */
[----:B----4-:R1:W2:Y:S01]  /*07f0*/  SYNCS.PHASECHK.TRANS64.TRYWAIT P2, [UR5+0x20], R0 ;  /* 0x00002000ff0075a7 */ /* 0x0102a20008041105 */
[----:B------:R-:W-:-:S02]  /*0800*/  USHF.L.U32 UR7, UR7, 0x8, URZ ;  /* 0x0000000807077899 */ /* 0x000fc400080006ff */
[----:B------:R-:W-:Y:S02]  /*0810*/  UIADD3.X UR31, UPT, UPT, URZ, UR25, URZ, UP1, !UPT ;  /* 0x00000019ff1f7290 */ /* 0x000fe40008ffe4ff */
[----:B------:R-:W-:Y:S01]  /*0820*/  UIADD3.X UR29, UPT, UPT, URZ, UR25, URZ, UP0, !UPT ;  /* 0x00000019ff1d7290 */ /* 0x000fe200087fe4ff */
[----:B------:R-:W-:-:S11]  /*0830*/  UMOV UR27, URZ ;  /* 0x000000ff001b7c82 */ /* 0x000fd60008000000 */
.L_x_7:
[----:B---3--:R-:W-:Y:S02]  /*0840*/  UIADD3 UR5, UPT, UPT, UR14, 0x1, URZ ;  /* 0x000000010e057890 */ /* 0x008fe4000fffe0ff */
[----:B------:R-:W-:Y:S02]  /*0850*/  ULEA UR8, UR14, UR12, 0xd ;  /* 0x0000000c0e087291 */ /* 0x000fe4000f8e68ff */
[----:B------:R-:W-:Y:S02]  /*0860*/  UISETP.NE.AND UP1, UPT, UR5, 0x4, UPT ;  /* 0x000000040500788c */ /* 0x000fe4000bf25270 */
[----:B------:R-:W-:Y:S02]  /*0870*/  ULEA UR6, UR14, UR12, 0xf ;  /* 0x0000000c0e067291 */ /* 0x000fe4000f8e78ff */
[----:B------:R-:W-:Y:S02]  /*0880*/  USHF.L.U32 UR10, UR27, 0x7, URZ ;  /* 0x000000071b0a7899 */ /* 0x000fe400080006ff */
[----:B------:R-:W-:-:S02]  /*0890*/  UIADD3 UR8, UPT, UPT, UR8, 0xc400, URZ ;  /* 0x0000c40008087890 */ /* 0x000fc4000fffe0ff */
[----:B------:R-:W-:Y:S02]  /*08a0*/  USEL UR4, URZ, 0x1, UP1 ;  /* 0x00000001ff047887 */ /* 0x000fe40008800000 */
[----:B------:R-:W-:Y:S02]  /*08b0*/  UISETP.GT.U32.AND UP0, UPT, UR27, 0x1e, UPT ;  /* 0x0000001e1b00788c */ /* 0x000fe4000bf04070 */
[----:B------:R-:W-:Y:S01]  /*08c0*/  ULEA UR9, UR14, UR12, 0x3 ;  /* 0x0000000c0e097291 */ /* 0x000fe2000f8e18ff */
[----:B--2-4-:R-:W-:Y:S11]  /*08d0*/  @P2 BRA `(.L_x_5) ;  /* 0x0000000000102947 */ /* 0x014ff60003800000 */
[----:B------:R-:W-:-:S06]  /*08e0*/  USHF.L.U32 UR14, UR21, 0x1f, URZ ;  /* 0x0000001f150e7899 */ /* 0x000fcc00080006ff */
[----:B-1----:R-:W-:-:S04]  /*08f0*/  MOV R0, UR14 ;  /* 0x0000000e00007c02 */ /* 0x002fc80008000f00 */
[----:B------:R-:W1:Y:S02]  /*0900*/  SYNCS.PHASECHK.TRANS64.TRYWAIT P0, [UR9+0x20], R0 ;  /* 0x00002000ff0075a7 */ /* 0x000e640008001109 */
[----:B-1----:R-:W-:Y:S05]  /*0910*/  @!P0 BRA `(.L_x_6) ;  /* 0x0000003000ec8947 */ /* 0x002fea0003800000 */
.L_x_5:
[----:B------:R-:W-:Y:S02]  /*0920*/  ELECT P1, URZ, PT ;  /* 0x0000000000ff782f */ /* 0x000fe40003820000 */
[----:B------:R-:W-:Y:S01]  /*0930*/  PLOP3.LUT P0, PT, PT, PT, UP0, 0x80, 0x8 ;  /* 0x000000000008781c */ /* 0x000fe20003f0f008 */
[----:B------:R-:W-:Y:S01]  /*0940*/  ULOP3.LUT UR21, UR21, UR4, URZ, 0x3c, !UPT ;  /* 0x0000000415157292 */ /* 0x000fe2000f8e3cff */
[----:B------:R-:W-:Y:S01]  /*0950*/  PLOP3.LUT P2, PT, PT, PT, PT, 0x80, 0x8 ;  /* 0x000000000008781c */ /* 0x000fe20003f4f070 */
[----:B------:R-:W-:Y:S02]  /*0960*/  USEL UR14, UR5, URZ, UP1 ;  /* 0x000000ff050e7287 */ /* 0x000fe40008800000 */
[----:B------:R-:W-:Y:S02]  /*0970*/  UIADD3 UR4, UPT, UPT, UR6, 0x14400, URZ ;  /* 0x0001440006047890 */ /* 0x000fe4000fffe0ff */
[----:B------:R-:W-:Y:S02]  /*0980*/  @!UP0 USHF.L.U32 UR23, UR21, 0x1f, URZ ;  /* 0x0000001f15178899 */ /* 0x000fe400080006ff */
[----:B------:R-:W-:Y:S01]  /*0990*/  @!UP0 ULEA UR26, UR14, UR12, 0x3 ;  /* 0x0000000c0e1a8291 */ /* 0x000fe2000f8e18ff */
[----:B------:R-:W-:Y:S01]  /*09a0*/  UMOV UR5, UR9 ;  /* 0x0000000900057c82 */ /* 0x000fe20008000000 */
[----:B------:R-:W-:-:S02]  /*09b0*/  UMOV UR6, UR10 ;  /* 0x0000000a00067c82 */ /* 0x000fc40008000000 */
[----:B-1----:R-:W-:Y:S01]  /*09c0*/  IMAD.U32 R0, RZ, RZ, UR23 ;  /* 0x00000017ff007e24 */ /* 0x002fe2000f8e00ff */
[----:B------:R3:W-:Y:S01]  /*09d0*/  @P1 SYNCS.ARRIVE.TRANS64 RZ, [UR9], R2 ;  /* 0x00000002ffff19a7 */ /* 0x0007e20008000009 */
[----:B------:R3:W-:Y:S01]  /*09e0*/  UTMALDG.2D [UR8], [UR30], desc[URZ] ;  /* 0x0000ff081e0075b4 */ /* 0x0007e20008009000 */
[----:B------:R-:W-:-:S04]  /*09f0*/  UIADD3 UR27, UPT, UPT, UR27, 0x1, URZ ;  /* 0x000000011b1b7890 */ /* 0x000fc8000fffe0ff */
[----:B------:R-:W-:Y:S01]  /*0a00*/  UISETP.NE.AND UP0, UPT, UR27, 0x20, UPT ;  /* 0x000000201b00788c */ /* 0x000fe2000bf05270 */
[----:B------:R3:W-:Y:S01]  /*0a10*/  UTMALDG.2D [UR4], [UR28], desc[URZ] ;  /* 0x0000ff041c0075b4 */ /* 0x0007e20008009000 */
[----:B------:R3:W4:Y:S07]  /*0a20*/  @!P0 SYNCS.PHASECHK.TRANS64.TRYWAIT P2, [UR26+0x20], R0 ;  /* 0x00002000ff0085a7 */ /* 0x00072e000804111a */
[----:B------:R-:W-:Y:S05]  /*0a30*/  BRA.U UP0, `(.L_x_7) ;  /* 0xfffffffd00807547 */ /* 0x000fea000b83ffff */
[----:B---3--:R-:W1:Y:S01]  /*0a40*/  LDCU.64 UR4, c[0x0][0x5c0] ;  /* 0x0000b800ff0477ac */ /* 0x008e620008000a00 */
[----:B------:R-:W-:-:S04]  /*0a50*/  UIADD3 UR22, UPT, UPT, UR13, UR22, URZ ;  /* 0x000000160d167290 */ /* 0x000fc8000fffe0ff */
[----:B------:R-:W-:Y:S02]  /*0a60*/  UISETP.GE.AND UP0, UPT, UR22, 0x400, UPT ;  /* 0x000004001600788c */ /* 0x000fe4000bf06270 */
[----:B-1----:R-:W-:Y:S01]  /*0a70*/  UIMAD.WIDE.U32 UR6, UR22, UR5, URZ ;  /* 0x00000005160672a5 */ /* 0x002fe2000f8e00ff */
[----:B------:R-:W1:Y:S03]  /*0a80*/  LDCU UR5, c[0x0][0x5d0] ;  /* 0x0000ba00ff0577ac */ /* 0x000e660008000800 */
[----:B------:R-:W-:-:S04]  /*0a90*/  UIADD3 UR6, UPT, UPT, UR22, -UR7, URZ ;  /* 0x8000000716067290 */ /* 0x000fc8000fffe0ff */
[----:B------:R-:W-:-:S04]  /*0aa0*/  USHF.R.U32.HI UR6, URZ, UR20, UR6 ;  /* 0x00000014ff067299 */ /* 0x000fc80008011606 */
[----:B------:R-:W-:-:S04]  /*0ab0*/  UIADD3 UR6, UPT, UPT, UR7, UR6, URZ ;  /* 0x0000000607067290 */ /* 0x000fc8000fffe0ff */
[----:B------:R-:W-:-:S04]  /*0ac0*/  USHF.R.U32.HI UR11, URZ, UR19, UR6 ;  /* 0x00000013ff0b7299 */ /* 0x000fc80008011606 */
[----:B------:R-:W-:-:S04]  /*0ad0*/  UIADD3 UR11, UPT, UPT, -UR11, URZ, URZ ;  /* 0x000000ff0b0b7290 */ /* 0x000fc8000fffe1ff */
[----:B------:R-:W-:-:S04]  /*0ae0*/  UIMAD UR11, UR4, UR11, UR22 ;  /* 0x0000000b040b72a4 */ /* 0x000fc8000f8e0216 */
[----:B-1----:R-:W-:Y:S01]  /*0af0*/  UIMAD.WIDE.U32 UR6, UR11, UR5, URZ ;  /* 0x000000050b0672a5 */ /* 0x002fe2000f8e00ff */
[----:B------:R-:W1:Y:S03]  /*0b00*/  LDCU.64 UR4, c[0x0][0x5d8] ;  /* 0x0000bb00ff0477ac */ /* 0x000e660008000a00 */
[----:B------:R-:W-:-:S04]  /*0b10*/  UIADD3 UR6, UPT, UPT, UR11, -UR7, URZ ;  /* 0x800000070b067290 */ /* 0x000fc8000fffe0ff */
[----:B------:R-:W-:-:S04]  /*0b20*/  USHF.R.U32.HI UR6, URZ, UR18, UR6 ;  /* 0x00000012ff067299 */ /* 0x000fc80008011606 */
[----:B------:R-:W-:-:S04]  /*0b30*/  UIADD3 UR7, UPT, UPT, UR7, UR6, URZ ;  /* 0x0000000607077290 */ /* 0x000fc8000fffe0ff */
[----:B------:R-:W-:-:S03]  /*0b40*/  USHF.R.U32.HI UR7, URZ, UR17, UR7 ;  /* 0x00000011ff077299 */ /* 0x000fc60008011607 */
[----:B------:R-:W2:Y:S01]  /*0b50*/  LDCU UR6, c[0x0][0x5cc] ;  /* 0x0000b980ff0677ac */ /* 0x000ea20008000800 */
[----:B-1----:R-:W-:Y:S02]  /*0b60*/  UIMAD.WIDE.U32 UR8, UR7, UR5, URZ ;  /* 0x00000005070872a5 */ /* 0x002fe4000f8e00ff */
[----:B------:R-:W-:Y:S02]  /*0b70*/  UIADD3 UR8, UPT, UPT, -UR7, URZ, URZ ;  /* 0x000000ff07087290 */ /* 0x000fe4000fffe1ff */
[----:B------:R-:W-:-:S04]  /*0b80*/  UIADD3 UR5, UPT, UPT, UR7, -UR9, URZ ;  /* 0x8000000907057290 */ /* 0x000fc8000fffe0ff */
[----:B------:R-:W-:-:S04]  /*0b90*/  USHF.R.U32.HI UR5, URZ, UR16, UR5 ;  /* 0x00000010ff057299 */ /* 0x000fc80008011605 */
[----:B------:R-:W-:Y:S02]  /*0ba0*/  UIADD3 UR5, UPT, UPT, UR9, UR5, URZ ;  /* 0x0000000509057290 */ /* 0x000fe4000fffe0ff */
[----:B--2---:R-:W-:Y:S02]  /*0bb0*/  UIMAD UR11, UR6, UR8, UR11 ;  /* 0x00000008060b72a4 */ /* 0x004fe4000f8e020b */
[----:B------:R-:W-:-:S04]  /*0bc0*/  USHF.R.U32.HI UR5, URZ, UR15, UR5 ;  /* 0x0000000fff057299 */ /* 0x000fc80008011605 */
[----:B------:R-:W-:-:S04]  /*0bd0*/  UIADD3 UR5, UPT, UPT, -UR5, URZ, URZ ;  /* 0x000000ff05057290 */ /* 0x000fc8000fffe1ff */
[----:B------:R-:W-:Y:S01]  /*0be0*/  UIMAD UR7, UR4, UR5, UR7 ;  /* 0x00000005040772a4 */ /* 0x000fe2000f8e0207 */
[----:B------:R-:W-:Y:S11]  /*0bf0*/  BRA.U !UP0, `(.L_x_8) ;  /* 0xfffffff908e07547 */ /* 0x000ff6000b83ffff */
.L_x_4:
[----:B------:R-:W-:Y:S01]  /*0c00*/  UISETP.NE.AND UP0, UPT, UR14, 0x3, UPT ;  /* 0x000000030e00788c */ /* 0x000fe2000bf05270 */
[----:B-1----:R-:W1:Y:S01]  /*0c10*/  S2UR UR4, SR_CgaCtaId ;  /* 0x00000000000479c3 */ /* 0x002e620000008800 */
[----:B------:R-:W-:Y:S01]  /*0c20*/  UIADD3 UR7, UPT, UPT, UR14, 0x2, URZ ;  /* 0x000000020e077890 */ /* 0x000fe2000fffe0ff */
[----:B------:R-:W-:-:S03]  /*0c30*/  UMOV UR5, 0x400 ;  /* 0x0000040000057882 */ /* 0x000fc60000000000 */
[----:B------:R-:W-:-:S04]  /*0c40*/  USEL UR7, UR7, 0x1, UP0 ;  /* 0x0000000107077887 */ /* 0x000fc80008000000 */
[----:B------:R-:W-:Y:S02]  /*0c50*/  UISETP.NE.AND UP0, UPT, UR7, 0x4, UPT ;  /* 0x000000040700788c */ /* 0x000fe4000bf05270 */
[----:B------:R-:W-:Y:S02]  /*0c60*/  UIADD3 UR7, UPT, UPT, UR7, 0x1, URZ ;  /* 0x0000000107077890 */ /* 0x000fe4000fffe0ff */
[----:B------:R-:W-:Y:S02]  /*0c70*/  UISETP.EQ.XOR UP1, UPT, UR14, 0x3, !UP0 ;  /* 0x000000030e00788c */ /* 0x000fe4000c722a70 */
[----:B------:R-:W-:-:S04]  /*0c80*/  USEL UR7, UR7, 0x1, UP0 ;  /* 0x0000000107077887 */ /* 0x000fc80008000000 */
[----:B------:R-:W-:Y:S02]  /*0c90*/  UISETP.EQ.XOR UP1, UPT, UR7, 0x4, UP1 ;  /* 0x000000040700788c */ /* 0x000fe40008f22a70 */
[----:B------:R-:W-:Y:S02]  /*0ca0*/  UISETP.NE.AND UP0, UPT, UR7, 0x4, UPT ;  /* 0x000000040700788c */ /* 0x000fe4000bf05270 */
[----:B------:R-:W-:Y:S02]  /*0cb0*/  USEL UR6, URZ, 0x1, !UP1 ;  /* 0x00000001ff067887 */ /* 0x000fe4000c800000 */
[----:B-1----:R-:W-:Y:S02]  /*0cc0*/  ULEA UR4, UR4, UR5, 0x18 ;  /* 0x0000000504047291 */ /* 0x002fe4000f8ec0ff */
[----:B------:R-:W-:Y:S02]  /*0cd0*/  ULOP3.LUT UR6, UR21, UR6, URZ, 0x3c, !UPT ;  /* 0x0000000615067292 */ /* 0x000fe4000f8e3cff */
[----:B------:R-:W-:-:S02]  /*0ce0*/  USEL UR7, UR7, URZ, UP0 ;  /* 0x000000ff07077287 */ /* 0x000fc40008000000 */
[----:B------:R-:W-:Y:S02]  /*0cf0*/  USHF.L.U32 UR6, UR6, 0x1f, URZ ;  /* 0x0000001f06067899 */ /* 0x000fe400080006ff */
[----:B------:R-:W-:-:S04]  /*0d00*/  ULEA UR4, UR7, UR4, 0x3 ;  /* 0x0000000407047291 */ /* 0x000fc8000f8e18ff */
[----:B------:R-:W-:-:S05]  /*0d10*/  MOV R0, UR6 ;  /* 0x0000000600007c02 */ /* 0x000fca0008000f00 */
[----:B------:R-:W1:Y:S02]  /*0d20*/  SYNCS.PHASECHK.TRANS64.TRYWAIT P0, [UR4+0x20], R0 ;  /* 0x00002000ff0075a7 */ /* 0x000e640008001104 */
[----:B-1----:R-:W-:Y:S05]  /*0d30*/  @!P0 BRA `(.L_x_9) ;  /* 0x0000003000048947 */ /* 0x002fea0003800000 */
.L_x_35:
[----:B------:R-:W-:-:S13]  /*0d40*/  ELECT P0, URZ, PT ;  /* 0x0000000000ff782f */ /* 0x000fda0003800000 */
[----:B-1----:R-:W-:-:S04]  /*0d50*/  @P0 MOV R0, 0xa000 ;  /* 0x0000a00000000802 */ /* 0x002fc80000000f00 */
[----:B------:R5:W-:Y:S03]  /*0d60*/  @P0 SYNCS.ARRIVE.TRANS64 RZ, [UR4], R0 ;  /* 0x00000000ffff09a7 */ /* 0x000be60008000004 */
.L_x_3:
[----:B------:R-:W-:-:S13]  /*0d70*/  ISETP.NE.AND P0, PT, R4, 0x4, PT ;  /* 0x000000040400780c */ /* 0x000fda0003f05270 */
[----:B------:R-:W-:Y:S05]  /*0d80*/  @P0 BRA `(.L_x_10) ;  /* 0x0000000400f00947 */ /* 0x000fea0003800000 */
[----:B------:R-:W1:Y:S08]  /*0d90*/  S2UR UR13, SR_CTAID.Z ;  /* 0x00000000000d79c3 */ /* 0x000e700000002700 */
[----:B------:R-:W-:Y:S01]  /*0da0*/  BAR.SYNC.DEFER_BLOCKING 0x2, 0xa0 ;  /* 0x0082800000007b1d */ /* 0x000fe20000010000 */
[----:B------:R-:W-:-:S05]  /*0db0*/  HFMA2 R3, -RZ, RZ, 0, 5.9604644775390625e-08 ;  /* 0x00000001ff037431 */ /* 0x000fca00000001ff */
[----:B------:R-:W-:Y:S01]  /*0dc0*/  UMOV UR7, 0x1 ;  /* 0x0000000100077882 */ /* 0x000fe20000000000 */
[----:B-1----:R-:W-:-:S09]  /*0dd0*/  UISETP.GT.U32.AND UP0, UPT, UR13, 0x3ff, UPT ;  /* 0x000003ff0d00788c */ /* 0x002fd2000bf04070 */
[----:B------:R-:W-:Y:S05]  /*0de0*/  BRA.U UP0, `(.L_x_11) ;  /* 0x0000000500a07547 */ /* 0x000fea000b800000 */
[----:B------:R-:W1:Y:S01]  /*0df0*/  S2UR UR4, SR_CgaCtaId ;  /* 0x00000000000479c3 */ /* 0x000e620000008800 */
[----:B------:R-:W-:Y:S01]  /*0e00*/  UMOV UR5, 0x400 ;  /* 0x0000040000057882 */ /* 0x000fe20000000000 */
[----:B------:R-:W5:Y:S01]  /*0e10*/  LDCU UR6, c[0x0][0x374] ;  /* 0x00006e80ff0677ac */ /* 0x000f620008000800 */
[----:B------:R-:W-:Y:S01]  /*0e20*/  MOV R3, 0x1 ;  /* 0x0000000100037802 */ /* 0x000fe20000000f00 */
[----:B------:R-:W-:Y:S01]  /*0e30*/  UMOV UR40, 0x4402010 ;  /* 0x0440201000287882 */ /* 0x000fe20000000000 */
[----:B------:R-:W-:Y:S02]  /*0e40*/  USEL UR41, URZ, 0x4000, UP5 ;  /* 0x00004000ff297887 */ /* 0x000fe4000a800000 */
[----:B------:R-:W-:Y:S01]  /*0e50*/  USEL UR40, UR40, 0x4400010, !UP4 ;  /* 0x0440001028287887 */ /* 0x000fe2000e000000 */
[----:B------:R-:W-:Y:S01]  /*0e60*/  UMOV UR28, URZ ;  /* 0x000000ff001c7c82 */ /* 0x000fe20008000000 */
[----:B------:R-:W-:Y:S02]  /*0e70*/  UMOV UR27, URZ ;  /* 0x000000ff001b7c82 */ /* 0x000fe40008000000 */
[----:B------:R-:W-:Y:S01]  /*0e80*/  UIADD3 UR41, UPT, UPT, UR41, UR40, URZ ;  /* 0x0000002829297290 */ /* 0x000fe2000fffe0ff */
[----:B------:R-:W-:-:S02]  /*0e90*/  UMOV UR25, URZ ;  /* 0x000000ff00197c82 */ /* 0x000fc40008000000 */
[----:B------:R-:W-:Y:S01]  /*0ea0*/  UMOV UR40, URZ ;  /* 0x000000ff00287c82 */ /* 0x000fe20008000000 */
[----:B------:R-:W-:Y:S01]  /*0eb0*/  UMOV UR36, URZ ;  /* 0x000000ff00247c82 */ /* 0x000fe20008000000 */
[----:B------:R-:W-:Y:S01]  /*0ec0*/  UMOV UR34, URZ ;  /* 0x000000ff00227c82 */ /* 0x000fe20008000000 */
[----:B------:R-:W-:Y:S01]  /*0ed0*/  UMOV UR32, URZ ;  /* 0x000000ff00207c82 */ /* 0x000fe20008000000 */
[----:B------:R-:W-:Y:S01]  /*0ee0*/  UMOV UR37, UR41 ;  /* 0x0000002900257c82 */ /* 0x000fe20008000000 */
[----:B------:R-:W-:Y:S01]  /*0ef0*/  UMOV UR35, UR41 ;  /* 0x0000002900237c82 */ /* 0x000fe20008000000 */
[----:B------:R-:W-:Y:S01]  /*0f00*/  UMOV UR33, UR41 ;  /* 0x0000002900217c82 */ /* 0x000fe20008000000 */
[----:B-1----:R-:W-:Y:S01]  /*0f10*/  ULEA UR4, UR4, UR5, 0x18 ;  /* 0x0000000504047291 */ /* 0x002fe2000f8ec0ff */
[----:B------:R-:W5:Y:S01]  /*0f20*/  LDCU UR5, c[0x0][0x370] ;  /* 0x00006e00ff0577ac */ /* 0x000f620008000800 */
[----:B------:R-:W1:Y:S07]  /*0f30*/  LDCU UR29, c[0x0][0x378] ;  /* 0x00006f00ff1d77ac */ /* 0x000e6e0008000800 */
[----:B-----5:R-:W5:Y:S01]  /*0f40*/  LDS R0, [UR4+0x68] ;  /* 0x00006804ff007984 */ /* 0x020f620008000800 */
[----:B------:R-:W-:-:S02]  /*0f50*/  UIADD3 UR10, UPT, UPT, UR4, 0xc400, URZ ;  /* 0x0000c400040a7890 */ /* 0x000fc4000fffe0ff */
[----:B------:R-:W-:Y:S02]  /*0f60*/  UIADD3 UR11, UPT, UPT, UR4, 0x14400, URZ ;  /* 0x00014400040b7890 */ /* 0x000fe4000fffe0ff */
[----:B------:R-:W-:Y:S02]  /*0f70*/  USHF.R.U32.HI UR10, URZ, 0x4, UR10 ;  /* 0x00000004ff0a7899 */ /* 0x000fe4000801160a */
[----:B------:R-:W-:Y:S02]  /*0f80*/  USHF.R.U32.HI UR11, URZ, 0x4, UR11 ;  /* 0x00000004ff0b7899 */ /* 0x000fe4000801160b */
[----:B------:R-:W-:Y:S02]  /*0f90*/  ULOP3.LUT UR10, UR10, 0x3fc0, URZ, 0xc0, !UPT ;  /* 0x00003fc00a0a7892 */ /* 0x000fe4000f8ec0ff */
[----:B------:R-:W-:Y:S02]  /*0fa0*/  UIMAD UR5, UR6, UR5, URZ ;  /* 0x00000005060572a4 */ /* 0x000fe4000f8e02ff */
[----:B------:R-:W-:-:S02]  /*0fb0*/  ULOP3.LUT UR11, UR11, 0x3fc0, URZ, 0xc0, !UPT ;  /* 0x00003fc00b0b7892 */ /* 0x000fc4000f8ec0ff */
[----:B-1----:R-:W-:Y:S02]  /*0fc0*/  UIMAD UR29, UR5, UR29, URZ ;  /* 0x0000001d051d72a4 */ /* 0x002fe4000f8e02ff */
[----:B------:R-:W-:Y:S02]  /*0fd0*/  ULOP3.LUT UR10, UR10, 0x10000, URZ, 0xfc, !UPT ;  /* 0x000100000a0a7892 */ /* 0x000fe4000f8efcff */
[----:B------:R-:W-:Y:S01]  /*0fe0*/  ULOP3.LUT UR11, UR11, 0x10000, URZ, 0xfc, !UPT ;  /* 0x000100000b0b7892 */ /* 0x000fe2000f8efcff */
[----:B-----5:R-:W-:-:S15]  /*0ff0*/  R2UR UR30, R0 ;  /* 0x00000000001e72ca */ /* 0x020fde00000e0000 */
.L_x_16:
[----:B------:R-:W-:Y:S01]  /*1000*/  USHF.L.U32 UR5, UR27, 0x1f, URZ ;  /* 0x0000001f1b057899 */ /* 0x000fe200080006ff */
[----:B------:R-:W-:Y:S01]  /*1010*/  SHF.L.U32 R2, R3, 0x1f, RZ ;  /* 0x0000001f03027819 */ /* 0x000fe200000006ff */
[----:B------:R-:W-:Y:S02]  /*1020*/  ULEA UR6, UR25, UR4, 0x3 ;  /* 0x0000000419067291 */ /* 0x000fe4000f8e18ff */
[----:B-1----:R-:W-:Y:S02]  /*1030*/  ULEA UR7, UR28, UR4, 0x3 ;  /* 0x000000041c077291 */ /* 0x002fe4000f8e18ff */
[----:B----4-:R-:W-:Y:S01]  /*1040*/  MOV R0, UR5 ;  /* 0x0000000500007c02 */ /* 0x010fe20008000f00 */
[----:B------:R-:W-:Y:S02]  /*1050*/  ULEA UR9, UR28, UR30, 0x14 ;  /* 0x0000001e1c097291 */ /* 0x000fe4000f8ea0ff */
[----:B------:R-:W-:Y:S02]  /*1060*/  UIADD3 UR13, UPT, UPT, UR29, UR13, URZ ;  /* 0x0000000d1d0d7290 */ /* 0x000fe4000fffe0ff */
[----:B-----5:R1:W5:Y:S01]  /*1070*/  SYNCS.PHASECHK.TRANS64.TRYWAIT P1, [UR6], R0 ;  /* 0x00000000ff0075a7 */ /* 0x0203620008021106 */
[----:B------:R-:W-:Y:S01]  /*1080*/  UPLOP3.LUT UP3, UPT, UPT, UPT, UPT, 0x40, 0x4 ;  /* 0x000000000004789c */ /* 0x000fe20003f6e870 */
[----:B------:R-:W4:Y:S02]  /*1090*/  SYNCS.PHASECHK.TRANS64.TRYWAIT P0, [UR7+0x50], R2 ;  /* 0x00005002ff0075a7 */ /* 0x000f240008001107 */
[----:B-1--45:R-:W-:Y:S08]  /*10a0*/  @!P0 BRA `(.L_x_12) ;  /* 0x0000002c00488947 */ /* 0x032ff00003800000 */
.L_x_37:
[----:B------:R-:W-:-:S05]  /*10b0*/  UMOV UR23, URZ ;  /* 0x000000ff00177c82 */ /* 0x000fca0008000000 */
.L_x_15:
[----:B------:R-:W-:Y:S02]  /*10c0*/  UIADD3 UR12, UPT, UPT, UR25, 0x1, URZ ;  /* 0x00000001190c7890 */ /* 0x000fe4000fffe0ff */
[----:B------:R-:W-:Y:S02]  /*10d0*/  UISETP.GT.U32.AND UP0, UPT, UR23, 0x1e, UPT ;  /* 0x0000001e1700788c */ /* 0x000fe4000bf04070 */
[----:B----4-:R-:W-:Y:S02]  /*10e0*/  ULEA UR44, UR25, UR11, 0xb ;  /* 0x0000000b192c7291 */ /* 0x010fe4000f8e58ff */
[----:B------:R-:W-:Y:S02]  /*10f0*/  ULEA UR42, UR25, UR10, 0x9 ;  /* 0x0000000a192a7291 */ /* 0x000fe4000f8e48ff */
[----:B------:R-:W-:Y:S01]  /*1100*/  ULEA UR5, UR25, UR4, 0x3 ;  /* 0x0000000419057291 */ /* 0x000fe2000f8e18ff */
[----:B------:R-:W-:Y:S01]  /*1110*/  PLOP3.LUT P0, PT, PT, PT, UP0, 0x80, 0x8 ;  /* 0x000000000008781c */ /* 0x000fe20003f0f008 */
[----:B------:R-:W-:Y:S02]  /*1120*/  UISETP.NE.AND UP1, UPT, UR12, 0x4, UPT ;  /* 0x000000040c00788c */ /* 0x000fe4000bf25270 */
[----:B------:R-:W-:Y:S02]  /*1130*/  UIADD3 UR38, UPT, UPT, UR44, 0x2, URZ ;  /* 0x000000022c267890 */ /* 0x000fe4000fffe0ff */
[----:B------:R-:W-:Y:S02]  /*1140*/  UIADD3 UR26, UPT, UPT, UR42, 0x2, URZ ;  /* 0x000000022a1a7890 */ /* 0x000fe4000fffe0ff */
[----:B------:R-:W-:Y:S02]  /*1150*/  UIADD3 UR24, UPT, UPT, UR44, 0x4, URZ ;  /* 0x000000042c187890 */ /* 0x000fe4000fffe0ff */
[----:B------:R-:W-:Y:S02]  /*1160*/  UIADD3 UR22, UPT, UPT, UR42, 0x4, URZ ;  /* 0x000000042a167890 */ /* 0x000fe4000fffe0ff */
[----:B------:R-:W-:Y:S02]  /*1170*/  UIADD3 UR6, UPT, UPT, UR44, 0x6, URZ ;  /* 0x000000062c067890 */ /* 0x000fe4000fffe0ff */
[----:B------:R-:W-:Y:S02]  /*1180*/  UIADD3 UR8, UPT, UPT, UR42, 0x6, URZ ;  /* 0x000000062a087890 */ /* 0x000fe4000fffe0ff */
[----:B------:R-:W-:Y:S02]  /*1190*/  UIADD3 UR21, UPT, UPT, UR5, 0x20, URZ ;  /* 0x0000002005157890 */ /* 0x000fe4000fffe0ff */
[----:B------:R-:W-:Y:S02]  /*11a0*/  USEL UR14, URZ, 0x1, UP1 ;  /* 0x00000001ff0e7887 */ /* 0x000fe40008800000 */
[----:B------:R-:W-:Y:S01]  /*11b0*/  USEL UR25, UR12, URZ, UP1 ;  /* 0x000000ff0c197287 */ /* 0x000fe20008800000 */
[----:B------:R-:W-:Y:S01]  /*11c0*/  UMOV UR45, 0x40004040 ;  /* 0x40004040002d7882 */ /* 0x000fe20000000000 */
[----:B------:R-:W-:Y:S01]  /*11d0*/  UMOV UR43, 0x40004040 ;  /* 0x40004040002b7882 */ /* 0x000fe20000000000 */
[----:B------:R-:W-:Y:S01]  /*11e0*/  UMOV UR39, 0x40004040 ;  /* 0x4000404000277882 */ /* 0x000fe20000000000 */
[----:B-----5:R-:W-:Y:S08]  /*11f0*/  @P1 BRA `(.L_x_13) ;  /* 0x0000000000101947 */ /* 0x020ff00003800000 */
[----:B------:R-:W-:Y:S06]  /*1200*/  USHF.L.U32 UR12, UR27, 0x1f, URZ ;  /* 0x0000001f1b0c7899 */ /* 0x000fec00080006ff */
[----:B-1----:R-:W-:Y:S04]  /*1210*/  MOV R0, UR12 ;  /* 0x0000000c00007c02 */ /* 0x002fe80008000f00 */
[----:B------:R-:W1:Y:S02]  /*1220*/  SYNCS.PHASECHK.TRANS64.TRYWAIT P1, [UR5], R0 ;  /* 0x00000000ff0075a7 */ /* 0x000e640008021105 */
[----:B-1----:R-:W-:Y:S05]  /*1230*/  @!P1 BRA `(.L_x_14) ;  /* 0x0000002c00049947 */ /* 0x002fea0003800000 */
.L_x_13:
[----:B------:R-:W-:Y:S01]  /*1240*/  ULOP3.LUT UR27, UR27, UR14, URZ, 0x3c, !UPT ;  /* 0x0000000e1b1b7292 */ /* 0x000fe2000f8e3cff */
[----:B------:R-:W-:Y:S01]  /*1250*/  PLOP3.LUT P1, PT, PT, PT, PT, 0x80, 0x8 ;  /* 0x000000000008781c */ /* 0x000fe20003f2f070 */
[----:B------:R-:W-:Y:S01]  /*1260*/  UIADD3 UR23, UPT, UPT, UR23, 0x1, URZ ;  /* 0x0000000117177890 */ /* 0x000fe2000fffe0ff */
[----:B------:R4:W-:Y:S01]  /*1270*/  UTCQMMA gdesc[UR42], gdesc[UR44], tmem[UR9], tmem[UR40], idesc[UR41], UP3 ;  /* 0x00ff282c2a0075ea */ /* 0x0009e20009800309 */
[----:B------:R-:W-:Y:S02]  /*1280*/  @!UP0 USHF.L.U32 UR5, UR27, 0x1f, URZ ;  /* 0x0000001f1b058899 */ /* 0x000fe400080006ff */
[----:B------:R-:W-:Y:S01]  /*1290*/  UPLOP3.LUT UP3, UPT, UPT, UPT, UPT, 0x80, 0x8 ;  /* 0x000000000008789c */ /* 0x000fe20003f6f070 */
[----:B------:R-:W-:Y:S01]  /*12a0*/  UMOV UR52, UR6 ;  /* 0x0000000600347c82 */ /* 0x000fe20008000000 */
[----:B------:R-:W-:Y:S02]  /*12b0*/  @!UP0 ULEA UR6, UR25, UR4, 0x3 ;  /* 0x0000000419068291 */ /* 0x000fe4000f8e18ff */
[----:B-1----:R-:W-:Y:S01]  /*12c0*/  MOV R0, UR5 ;  /* 0x0000000500007c02 */ /* 0x002fe20008000f00 */
[----:B------:R-:W-:Y:S01]  /*12d0*/  UMOV UR46, UR26 ;  /* 0x0000001a002e7c82 */ /* 0x000fe20008000000 */
[----:B------:R-:W-:Y:S01]  /*12e0*/  UMOV UR47, 0x40004040 ;  /* 0x40004040002f7882 */ /* 0x000fe20000000000 */
[----:B------:R-:W-:Y:S01]  /*12f0*/  UMOV UR48, UR24 ;  /* 0x0000001800307c82 */ /* 0x000fe20008000000 */
[----:B------:R-:W-:Y:S01]  /*1300*/  UMOV UR49, 0x40004040 ;  /* 0x4000404000317882 */ /* 0x000fe20000000000 */
[----:B------:R-:W-:Y:S01]  /*1310*/  UMOV UR50, UR22 ;  /* 0x0000001600327c82 */ /* 0x000fe20008000000 */
[----:B------:R-:W-:Y:S01]  /*1320*/  UMOV UR51, 0x40004040 ;  /* 0x4000404000337882 */ /* 0x000fe20000000000 */
[----:B------:R4:W-:Y:S01]  /*1330*/  UTCQMMA gdesc[UR46], gdesc[UR38], tmem[UR9], tmem[UR36], idesc[UR37], UPT ;  /* 0x00ff24262e0075ea */ /* 0x0009e2000b800309 */
[----:B------:R-:W-:Y:S01]  /*1340*/  UMOV UR53, 0x40004040 ;  /* 0x4000404000357882 */ /* 0x000fe20000000000 */
[----:B------:R-:W-:Y:S01]  /*1350*/  UMOV UR54, UR8 ;  /* 0x0000000800367c82 */ /* 0x000fe20008000000 */
[----:B------:R-:W-:Y:S01]  /*1360*/  UMOV UR55, 0x40004040 ;  /* 0x4000404000377882 */ /* 0x000fe20000000000 */
[----:B------:R4:W-:Y:S01]  /*1370*/  UTCQMMA gdesc[UR50], gdesc[UR48], tmem[UR9], tmem[UR34], idesc[UR35], UPT ;  /* 0x00ff2230320075ea */ /* 0x0009e2000b800309 */
[----:B------:R4:W-:Y:S01]  /*1380*/  UTCQMMA gdesc[UR54], gdesc[UR52], tmem[UR9], tmem[UR32], idesc[UR33], UPT ;  /* 0x00ff2034360075ea */ /* 0x0009e2000b800309 */
[----:B------:R4:W-:Y:S01]  /*1390*/  UTCBAR [UR21], URZ ;  /* 0x000000ff150073e9 */ /* 0x0009e200080000ff */
[----:B------:R4:W5:Y:S01]  /*13a0*/  @!P0 SYNCS.PHASECHK.TRANS64.TRYWAIT P1, [UR6], R0 ;  /* 0x00000000ff0085a7 */ /* 0x0009620008021106 */
[----:B------:R-:W-:Y:S09]  /*13b0*/  UISETP.NE.AND UP0, UPT, UR23, 0x20, UPT ;  /* 0x000000201700788c */ /* 0x000ff2000bf05270 */
[----:B------:R-:W-:Y:S05]  /*13c0*/  BRA.U UP0, `(.L_x_15) ;  /* 0xfffffffd003c7547 */ /* 0x000fea000b83ffff */
[----:B------:R-:W-:Y:S02]  /*13d0*/  UIADD3 UR7, UPT, UPT, UR7, 0x40, URZ ;  /* 0x0000004007077890 */ /* 0x000fe4000fffe0ff */
[----:B------:R-:W-:-:S04]  /*13e0*/  UIADD3 UR28, UPT, UPT, UR28, 0x1, URZ ;  /* 0x000000011c1c7890 */ /* 0x000fc8000fffe0ff */
[----:B------:R-:W-:-:S03]  /*13f0*/  UISETP.NE.AND UP0, UPT, UR28, 0x2, UPT ;  /* 0x000000021c00788c */ /* 0x000fc6000bf05270 */
[----:B------:R1:W-:Y:S01]  /*1400*/  UTCBAR [UR7], URZ ;  /* 0x000000ff070073e9 */ /* 0x0003e200080000ff */
[----:B------:R-:W-:Y:S02]  /*1410*/  USEL UR28, UR28, URZ, UP0 ;  /* 0x000000ff1c1c7287 */ /* 0x000fe40008000000 */
[----:B------:R-:W-:Y:S02]  /*1420*/  USEL UR5, URZ, 0x1, UP0 ;  /* 0x00000001ff057887 */ /* 0x000fe40008000000 */
[----:B------:R-:W-:-:S04]  /*1430*/  UISETP.GE.AND UP0, UPT, UR13, 0x400, UPT ;  /* 0x000004000d00788c */ /* 0x000fc8000bf06270 */
[----:B------:R-:W-:-:S05]  /*1440*/  LOP3.LUT R3, R3, UR5, RZ, 0x3c, !PT ;  /* 0x0000000503037c12 */ /* 0x000fca000f8e3cff */
[----:B------:R-:W-:Y:S05]  /*1450*/  BRA.U !UP0, `(.L_x_16) ;  /* 0xfffffff908e87547 */ /* 0x000fea000b83ffff */
[----:B-1----:R-:W-:Y:S02]  /*1460*/  UIADD3 UR7, UPT, UPT, UR28, 0x1, URZ ;  /* 0x000000011c077890 */ /* 0x002fe4000fffe0ff */
.L_x_11:
[----:B------:R-:W1:Y:S02]  /*1470*/  S2UR UR5, SR_CgaCtaId ;  /* 0x00000000000579c3 */ /* 0x000e640000008800 */
[----:B-1----:R-:W-:-:S04]  /*1480*/  ULOP3.LUT UR4, UR5, 0x1, URZ, 0xc0, !UPT ;  /* 0x0000000105047892 */ /* 0x002fc8000f8ec0ff */
[----:B------:R-:W-:-:S09]  /*1490*/  UISETP.NE.U32.AND UP0, UPT, UR4, 0x1, UPT ;  /* 0x000000010400788c */ /* 0x000fd2000bf05070 */
[----:B------:R-:W-:Y:S05]  /*14a0*/  BRA.U !UP0, `(.L_x_10) ;  /* 0x0000000108287547 */ /* 0x000fea000b800000 */
[----:B------:R-:W-:Y:S01]  /*14b0*/  UISETP.NE.AND UP0, UPT, UR7, 0x2, UPT ;  /* 0x000000020700788c */ /* 0x000fe2000bf05270 */
[----:B------:R-:W-:-:S03]  /*14c0*/  UMOV UR4, 0x400 ;  /* 0x0000040000047882 */ /* 0x000fc60000000000 */
[----:B------:R-:W-:Y:S02]  /*14d0*/  USEL UR6, URZ, 0x1, UP0 ;  /* 0x00000001ff067887 */ /* 0x000fe40008000000 */
[----:B------:R-:W-:Y:S02]  /*14e0*/  USEL UR7, UR7, URZ, UP0 ;  /* 0x000000ff07077287 */ /* 0x000fe40008000000 */
[----:B------:R-:W-:Y:S02]  /*14f0*/  ULEA UR4, UR5, UR4, 0x18 ;  /* 0x0000000405047291 */ /* 0x000fe4000f8ec0ff */
[----:B------:R-:W-:Y:S02]  /*1500*/  LOP3.LUT R3, R3, UR6, RZ, 0x3c, !PT ;  /* 0x0000000603037c12 */ /* 0x000fe4000f8e3cff */
[----:B------:R-:W-:Y:S02]  /*1510*/  ULEA UR4, UR7, UR4, 0x3 ;  /* 0x0000000407047291 */ /* 0x000fe4000f8e18ff */
[----:B------:R-:W-:-:S07]  /*1520*/  SHF.L.U32 R2, R3, 0x1f, RZ ;  /* 0x0000001f03027819 */ /* 0x000fce00000006ff */
[----:B------:R-:W1:Y:S02]  /*1530*/  SYNCS.PHASECHK.TRANS64.TRYWAIT P0, [UR4+0x50], R2 ;  /* 0x00005002ff0075a7 */ /* 0x000e640008001104 */
[----:B-1----:R-:W-:Y:S05]  /*1540*/  @!P0 BRA `(.L_x_17) ;  /* 0x0000002800608947 */ /* 0x002fea0003800000 */
.L_x_10:
[----:B------:R-:W-:-:S13]  /*1550*/  ISETP.GT.AND P0, PT, R4, 0x3, PT ;  /* 0x000000030400780c */ /* 0x000fda0003f04270 */
[----:B-1234-:R-:W-:Y:S05]  /*1560*/  @P0 EXIT ;  /* 0x000000000000094d */ /* 0x01efea0003800000 */
[----:B------:R-:W-:Y:S05]  /*1570*/  BRA.U !UP2, `(.L_x_18) ;  /* 0x000000010ab87547 */ /* 0x000fea000b800000 */
[----:B------:R-:W1:Y:S01]  /*1580*/  S2UR UR6, SR_CgaCtaId ;  /* 0x00000000000679c3 */ /* 0x000e620000008800 */
[----:B------:R-:W-:Y:S01]  /*1590*/  NOP ;  /* 0x0000000000007918 */ /* 0x000fe20000000000 */
[----:B------:R-:W-:Y:S01]  /*15a0*/  UMOV UR4, 0x40 ;  /* 0x0000004000047882 */ /* 0x000fe20000000000 */
[----:B------:R-:W-:Y:S01]  /*15b0*/  UMOV UR5, 0x400 ;  /* 0x0000040000057882 */ /* 0x000fe20000000000 */
[----:B-1----:R-:W-:Y:S02]  /*15c0*/  ULEA UR4, UR6, UR4, 0x18 ;  /* 0x0000000406047291 */ /* 0x002fe4000f8ec0ff */
[----:B------:R-:W-:-:S07]  /*15d0*/  ULEA UR5, UR6, UR5, 0x18 ;  /* 0x0000000506057291 */ /* 0x000fce000f8ec0ff */
[----:B-----5:R-:W1:Y:S02]  /*15e0*/  LDS.U8 R0, [UR4] ;  /* 0x00000004ff007984 */ /* 0x020e640008000000 */
[----:B-1----:R-:W-:-:S13]  /*15f0*/  ISETP.NE.AND P0, PT, R0, RZ, PT ;  /* 0x000000ff0000720c */ /* 0x002fda0003f05270 */
[----:B------:R-:W-:Y:S05]  /*1600*/  @P0 BRA `(.L_x_19) ;  /* 0x00000000007c0947 */ /* 0x000fea0003800000 */
[----:B------:R-:W-:-:S13]  /*1610*/  ELECT P0, URZ, PT ;  /* 0x0000000000ff782f */ /* 0x000fda0003800000 */
[----:B------:R-:W-:Y:S05]  /*1620*/  @!P0 BRA `(.L_x_20) ;  /* 0x0000000000848947 */ /* 0x000fea0003800000 */
[----:B------:R-:W-:Y:S01]  /*1630*/  UMOV UR4, 0x8 ;  /* 0x0000000800047882 */ /* 0x000fe20000000000 */
[----:B------:R-:W-:-:S04]  /*1640*/  IMAD.MOV.U32 R2, RZ, RZ, 0xff ;  /* 0x000000ffff027424 */ /* 0x000fc800078e00ff */
[----:B------:R-:W-:Y:S04]  /*1650*/  DEPBAR.LE SB1, 0x36 ;  /* 0x00009d800000791a */ /* 0x000fe80000000000 */
[----:B------:R-:W1:Y:S02]  /*1660*/  UTCATOMSWS.FIND_AND_SET.ALIGN UP0, UR4, UR4 ;  /* 0x00000004000475e3 */ /* 0x000e640008000800 */
[----:B-1----:R-:W-:Y:S01]  /*1670*/  PLOP3.LUT P0, PT, PT, PT, UP0, 0x80, 0x8 ;  /* 0x000000000008781c */ /* 0x002fe20003f0f008 */
[----:B------:R-:W-:-:S03]  /*1680*/  IMAD.U32 R7, RZ, RZ, UR4 ;  /* 0x00000004ff077e24 */ /* 0x000fc6000f8e00ff */
[----:B------:R-:W-:-:S04]  /*1690*/  SEL R0, RZ, 0xffffffff, !P0 ;  /* 0xffffffffff007807 */ /* 0x000fc80004000000 */
[----:B------:R-:W-:Y:S01]  /*16a0*/  ISETP.NE.AND P0, PT, R0, RZ, PT ;  /* 0x000000ff0000720c */ /* 0x000fe20003f05270 */
[----:B------:R-:W-:-:S12]  /*16b0*/  IMAD.MOV.U32 R0, RZ, RZ, 0x1 ;  /* 0x00000001ff007424 */ /* 0x000fd800078e00ff */
[----:B------:R-:W-:Y:S05]  /*16c0*/  @P0 BRA `(.L_x_21) ;  /* 0x0000000000240947 */ /* 0x000fea0003800000 */
.L_x_22:
[----:B------:R-:W-:Y:S05]  /*16d0*/  NANOSLEEP 0x64 ;  /* 0x000000640000795d */ /* 0x000fea0003800000 */
[----:B------:R-:W-:-:S05]  /*16e0*/  UMOV UR4, 0x8 ;  /* 0x0000000800047882 */ /* 0x000fca0000000000 */
[----:B------:R-:W-:Y:S04]  /*16f0*/  DEPBAR.LE SB1, 0x36 ;  /* 0x00009d800000791a */ /* 0x000fe80000000000 */
[----:B------:R-:W1:Y:S02]  /*1700*/  UTCATOMSWS.FIND_AND_SET.ALIGN UP0, UR4, UR4 ;  /* 0x00000004000475e3 */ /* 0x000e640008000800 */
[----:B-1----:R-:W-:Y:S01]  /*1710*/  PLOP3.LUT P0, PT, PT, PT, UP0, 0x80, 0x8 ;  /* 0x000000000008781c */ /* 0x002fe20003f0f008 */
[----:B------:R-:W-:-:S03]  /*1720*/  IMAD.U32 R7, RZ, RZ, UR4 ;  /* 0x00000004ff077e24 */ /* 0x000fc6000f8e00ff */
[----:B------:R-:W-:-:S04]  /*1730*/  SEL R3, RZ, 0xffffffff, !P0 ;  /* 0xffffffffff037807 */ /* 0x000fc80004000000 */
[----:B------:R-:W-:-:S13]  /*1740*/  ISETP.NE.AND P0, PT, R3, RZ, PT ;  /* 0x000000ff0300720c */ /* 0x000fda0003f05270 */
[----:B------:R-:W-:Y:S05]  /*1750*/  @!P0 BRA `(.L_x_22) ;  /* 0xfffffffc00dc8947 */ /* 0x000fea000383ffff */
.L_x_21:
[C---:B------:R-:W-:Y:S01]  /*1760*/  VIADD R3, R7.reuse, 0x10 ;  /* 0x0000001007037836 */ /* 0x040fe20000000000 */
[----:B------:R-:W-:Y:S01]  /*1770*/  UMOV UR4, 0x50 ;  /* 0x0000005000047882 */ /* 0x000fe20000000000 */
[----:B------:R-:W-:Y:S01]  /*1780*/  SHF.L.U32 R2, R2, R7, RZ ;  /* 0x0000000702027219 */ /* 0x000fe200000006ff */
[----:B------:R-:W-:Y:S01]  /*1790*/  ULEA UR4, UR6, UR4, 0x18 ;  /* 0x0000000406047291 */ /* 0x000fe2000f8ec0ff */
[----:B------:R-:W-:Y:S01]  /*17a0*/  IMAD.SHL.U32 R7, R7, 0x20, RZ ;  /* 0x0000002007077824 */ /* 0x000fe200078e00ff */
[----:B------:R-:W-:-:S04]  /*17b0*/  SHF.L.U32 R3, R0, R3, RZ ;  /* 0x0000000300037219 */ /* 0x000fc800000006ff */
[----:B------:R-:W-:-:S05]  /*17c0*/  LOP3.LUT R2, R3, R2, RZ, 0xfc, !PT ;  /* 0x0000000203027212 */ /* 0x000fca00078efcff */
[----:B------:R1:W-:Y:S04]  /*17d0*/  ATOMS.OR RZ, [UR4], R2 ;  /* 0x00000002ffff798c */ /* 0x0003e8000b000004 */
[----:B------:R1:W-:Y:S01]  /*17e0*/  STS [UR5+0x68], R7 ;  /* 0x00006807ff007988 */ /* 0x0003e20008000805 */
[----:B------:R-:W-:Y:S05]  /*17f0*/  BRA `(.L_x_20) ;  /* 0x0000000000107947 */ /* 0x000fea0003800000 */
.L_x_19:
[----:B------:R-:W-:Y:S02]  /*1800*/  MOV R0, 0xffffffff ;  /* 0xffffffff00007802 */ /* 0x000fe40000000f00 */
[----:B------:R-:W-:-:S03]  /*1810*/  MOV R2, 0x1840 ;  /* 0x0000184000027802 */ /* 0x000fc60000000f00 */
[----:B------:R1:W-:Y:S04]  /*1820*/  STS [UR5+0x68], R0 ;  /* 0x00006800ff007988 */ /* 0x0003e80008000805 */
[----:B-1----:R-:W-:Y:S05]  /*1830*/  CALL.REL.NOINC `($__internal_1_$__cuda_sm10x_tcgen05_guardrail_trap_phase_invalid_during_alloc) ;  /* 0x0000002400e47944 */ /* 0x002fea0003c00000 */
.L_x_20:
[----:B------:R-:W-:Y:S05]  /*1840*/  WARPSYNC.ALL ;  /* 0x0000000000007948 */ /* 0x000fea0003800000 */
[----:B------:R-:W-:Y:S01]  /*1850*/  NOP ;  /* 0x0000000000007918 */ /* 0x000fe20000000000 */
.L_x_18:
[----:B------:R-:W2:Y:S08]  /*1860*/  S2UR UR4, SR_CgaCtaId ;  /* 0x00000000000479c3 */ /* 0x000eb00000008800 */
[----:B------:R-:W-:Y:S01]  /*1870*/  BAR.SYNC.DEFER_BLOCKING 0x2, 0xa0 ;  /* 0x0082800000007b1d */ /* 0x000fe20000010000 */
[C---:B-----5:R-:W-:Y:S02]  /*1880*/  IMAD.SHL.U32 R0, R5.reuse, 0x80, RZ ;  /* 0x0000008005007824 */ /* 0x060fe400078e00ff */
[----:B------:R-:W-:-:S03]  /*1890*/  IMAD.SHL.U32 R3, R5, 0x40, RZ ;  /* 0x0000004005037824 */ /* 0x000fc600078e00ff */
[----:B------:R-:W-:Y:S02]  /*18a0*/  UMOV UR5, 0x400 ;  /* 0x0000040000057882 */ /* 0x000fe40000000000 */
[----:B------:R-:W3:Y:S01]  /*18b0*/  S2UR UR21, SR_CTAID.Z ;  /* 0x00000000001579c3 */ /* 0x000ee20000002700 */
[----:B------:R-:W-:-:S04]  /*18c0*/  LOP3.LUT R0, R0, 0x780, RZ, 0xc0, !PT ;  /* 0x0000078000007812 */ /* 0x000fc800078ec0ff */
[----:B------:R-:W-:-:S04]  /*18d0*/  LOP3.LUT R0, R0, 0x3800, R3, 0xf8, !PT ;  /* 0x0000380000007812 */ /* 0x000fc800078ef803 */
[----:B------:R-:W-:Y:S01]  /*18e0*/  LOP3.LUT R0, R0, 0x10, R5, 0xf8, !PT ;  /* 0x0000001000007812 */ /* 0x000fe200078ef805 */
[----:B--2---:R-:W-:-:S06]  /*18f0*/  ULEA UR4, UR4, UR5, 0x18 ;  /* 0x0000000504047291 */ /* 0x004fcc000f8ec0ff */
[----:B------:R-:W-:Y:S01]  /*1900*/  VIADD R0, R0, UR4 ;  /* 0x0000000400007c36 */ /* 0x000fe20008000000 */
[----:B---3--:R-:W-:Y:S02]  /*1910*/  UISETP.GT.U32.AND UP0, UPT, UR21, 0x3ff, UPT ;  /* 0x000003ff1500788c */ /* 0x008fe4000bf04070 */
[----:B------:R-:W2:Y:S07]  /*1920*/  LDS R70, [UR4+0x68] ;  /* 0x00006804ff467984 */ /* 0x000eae0008000800 */
[----:B------:R-:W-:Y:S05]  /*1930*/  BRA.U UP0, `(.L_x_23) ;  /* 0x0000002100147547 */ /* 0x000fea000b800000 */
[----:B------:R-:W3:Y:S01]  /*1940*/  LDCU.64 UR4, c[0x0][0x5c0] ;  /* 0x0000b800ff0477ac */ /* 0x000ee20008000a00 */
[C---:B-1----:R-:W-:Y:S02]  /*1950*/  VIADD R2, R0.reuse, 0x8420 ;  /* 0x0000842000027836 */ /* 0x042fe40000000000 */
[C---:B------:R-:W-:Y:S01]  /*1960*/  VIADD R3, R0.reuse, 0x8440 ;  /* 0x0000844000037836 */ /* 0x040fe20000000000 */
[----:B------:R-:W1:Y:S01]  /*1970*/  LDCU.64 UR26, c[0x0][0x5d8] ;  /* 0x0000bb00ff1a77ac */ /* 0x000e620008000a00 */
[C---:B------:R-:W-:Y:S01]  /*1980*/  VIADD R4, R0.reuse, 0x8460 ;  /* 0x0000846000047836 */ /* 0x040fe20000000000 */
[----:B------:R-:W-:Y:S01]  /*1990*/  SHF.R.U32.HI R67, RZ, 0x3, R2 ;  /* 0x00000003ff437819 */ /* 0x000fe20000011602 */
[----:B------:R-:W-:Y:S01]  /*19a0*/  VIADD R7, R0, 0x8400 ;  /* 0x0000840000077836 */ /* 0x000fe20000000000 */
[----:B------:R-:W4:Y:S01]  /*19b0*/  LDCU UR14, c[0x0][0x5cc] ;  /* 0x0000b980ff0e77ac */ /* 0x000f220008000800 */
[----:B------:R-:W-:Y:S01]  /*19c0*/  SHF.R.U32.HI R68, RZ, 0x3, R3 ;  /* 0x00000003ff447819 */ /* 0x000fe20000011603 */
[----:B------:R-:W-:Y:S01]  /*19d0*/  IMAD.U32 R5, R5, 0x10000, RZ ;  /* 0x0001000005057824 */ /* 0x000fe200078e00ff */
[----:B------:R-:W-:Y:S01]  /*19e0*/  LOP3.LUT R67, R2, 0x70, R67, 0x78, !PT ;  /* 0x0000007002437812 */ /* 0x000fe200078e7843 */
[C---:B------:R-:W-:Y:S01]  /*19f0*/  VIADD R2, R0.reuse, 0x460 ;  /* 0x0000046000027836 */ /* 0x040fe20000000000 */
[----:B------:R-:W-:Y:S01]  /*1a00*/  LOP3.LUT R68, R3, 0x70, R68, 0x78, !PT ;  /* 0x0000007003447812 */ /* 0x000fe200078e7844 */
[----:B------:R-:W-:Y:S01]  /*1a10*/  VIADD R3, R0, 0x440 ;  /* 0x0000044000037836 */ /* 0x000fe20000000000 */
[----:B------:R-:W-:Y:S01]  /*1a20*/  LOP3.LUT R5, R5, 0xe00000, RZ, 0xc0, !PT ;  /* 0x00e0000005057812 */ /* 0x000fe200078ec0ff */
[----:B------:R-:W-:Y:S01]  /*1a30*/  IMAD.MOV.U32 R60, RZ, RZ, RZ ;  /* 0x000000ffff3c7224 */ /* 0x000fe200078e00ff */
[----:B------:R-:W-:Y:S01]  /*1a40*/  SHF.R.U32.HI R65, RZ, 0x3, R2 ;  /* 0x00000003ff417819 */ /* 0x000fe20000011602 */
[----:B---3--:R-:W-:Y:S01]  /*1a50*/  UIMAD.WIDE.U32 UR6, UR21, UR5, URZ ;  /* 0x00000005150672a5 */ /* 0x008fe2000f8e00ff */
[----:B------:R-:W-:Y:S01]  /*1a60*/  SHF.R.U32.HI R64, RZ, 0x3, R3 ;  /* 0x00000003ff407819 */ /* 0x000fe20000011603 */
[----:B--2---:R-:W-:Y:S01]  /*1a70*/  IMAD.IADD R62, R70, 0x1, R5 ;  /* 0x00000001463e7824 */ /* 0x004fe200078e0205 */
[----:B------:R-:W-:Y:S01]  /*1a80*/  LOP3.LUT R65, R2, 0x70, R65, 0x78, !PT ;  /* 0x0000007002417812 */ /* 0x000fe200078e7841 */
[----:B------:R-:W-:Y:S01]  /*1a90*/  UIADD3 UR5, UPT, UPT, UR21, -UR7, URZ ;  /* 0x8000000715057290 */ /* 0x000fe2000fffe0ff */
[C---:B------:R-:W-:Y:S01]  /*1aa0*/  VIADD R2, R0.reuse, 0x420 ;  /* 0x0000042000027836 */ /* 0x040fe20000000000 */
[----:B------:R-:W-:Y:S01]  /*1ab0*/  SHF.R.U32.HI R69, RZ, 0x3, R4 ;  /* 0x00000003ff457819 */ /* 0x000fe20000011604 */
[----:B------:R-:W-:Y:S01]  /*1ac0*/  VIADD R0, R0, 0x400 ;  /* 0x0000040000007836 */ /* 0x000fe20000000000 */
[----:B------:R-:W-:Y:S01]  /*1ad0*/  USHF.R.U32.HI UR5, URZ, UR20, UR5 ;  /* 0x00000014ff057299 */ /* 0x000fe20008011605 */
[----:B------:R-:W-:Y:S01]  /*1ae0*/  SHF.R.U32.HI R66, RZ, 0x3, R7 ;  /* 0x00000003ff427819 */ /* 0x000fe20000011607 */
[----:B------:R-:W2:Y:S01]  /*1af0*/  LDCU.64 UR22, c[0x0][0x348] ;  /* 0x00006900ff1677ac */ /* 0x000ea20008000a00 */
[----:B------:R-:W-:-:S02]  /*1b00*/  SHF.R.U32.HI R63, RZ, 0x3, R2 ;  /* 0x00000003ff3f7819 */ /* 0x000fc40000011602 */
[----:B------:R-:W-:Y:S01]  /*1b10*/  SHF.R.U32.HI R61, RZ, 0x3, R0 ;  /* 0x00000003ff3d7819 */ /* 0x000fe20000011600 */
[----:B------:R-:W3:Y:S01]  /*1b20*/  LDCU UR6, c[0x0][0x5d0] ;  /* 0x0000ba00ff0677ac */ /* 0x000ee20008000800 */
[----:B------:R-:W-:Y:S01]  /*1b30*/  LOP3.LUT R64, R3, 0x70, R64, 0x78, !PT ;  /* 0x0000007003407812 */ /* 0x000fe200078e7840 */
[----:B------:R-:W-:Y:S01]  /*1b40*/  IMAD.MOV.U32 R3, RZ, RZ, RZ ;  /* 0x000000ffff037224 */ /* 0x000fe200078e00ff */
[----:B------:R-:W-:Y:S01]  /*1b50*/  LOP3.LUT R69, R4, 0x70, R69, 0x78, !PT ;  /* 0x0000007004457812 */ /* 0x000fe200078e7845 */
[----:B------:R-:W-:Y:S01]  /*1b60*/  UIADD3 UR5, UPT, UPT, UR7, UR5, URZ ;  /* 0x0000000507057290 */ /* 0x000fe2000fffe0ff */
[----:B------:R-:W-:Y:S02]  /*1b70*/  LOP3.LUT R66, R7, 0x70, R66, 0x78, !PT ;  /* 0x0000007007427812 */ /* 0x000fe400078e7842 */
[----:B------:R-:W-:Y:S01]  /*1b80*/  LOP3.LUT R63, R2, 0x70, R63, 0x78, !PT ;  /* 0x00000070023f7812 */ /* 0x000fe200078e783f */
[----:B------:R-:W-:Y:S01]  /*1b90*/  USHF.R.U32.HI UR5, URZ, UR19, UR5 ;  /* 0x00000013ff057299 */ /* 0x000fe20008011605 */
[----:B------:R-:W-:-:S03]  /*1ba0*/  LOP3.LUT R61, R0, 0x70, R61, 0x78, !PT ;  /* 0x00000070003d7812 */ /* 0x000fc600078e783d */
[----:B------:R-:W-:-:S04]  /*1bb0*/  UIADD3 UR5, UPT, UPT, -UR5, URZ, URZ ;  /* 0x000000ff05057290 */ /* 0x000fc8000fffe1ff */
[----:B------:R-:W-:-:S04]  /*1bc0*/  UIMAD UR4, UR4, UR5, UR21 ;  /* 0x00000005040472a4 */ /* 0x000fc8000f8e0215 */
[----:B---3--:R-:W-:-:S04]  /*1bd0*/  UIMAD.WIDE.U32 UR6, UR4, UR6, URZ ;  /* 0x00000006040672a5 */ /* 0x008fc8000f8e00ff */
[----:B------:R-:W-:-:S04]  /*1be0*/  UIADD3 UR5, UPT, UPT, UR4, -UR7, URZ ;  /* 0x8000000704057290 */ /* 0x000fc8000fffe0ff */
[----:B------:R-:W-:-:S04]  /*1bf0*/  USHF.R.U32.HI UR5, URZ, UR18, UR5 ;  /* 0x00000012ff057299 */ /* 0x000fc80008011605 */
[----:B------:R-:W-:Y:S01]  /*1c00*/  UIADD3 UR5, UPT, UPT, UR7, UR5, URZ ;  /* 0x0000000507057290 */ /* 0x000fe2000fffe0ff */
[----:B------:R-:W3:Y:S03]  /*1c10*/  LDCU UR7, c[0x0][0x374] ;  /* 0x00006e80ff0777ac */ /* 0x000ee60008000800 */
[----:B------:R-:W-:Y:S01]  /*1c20*/  USHF.R.U32.HI UR5, URZ, UR17, UR5 ;  /* 0x00000011ff057299 */ /* 0x000fe20008011605 */
[----:B------:R-:W3:Y:S03]  /*1c30*/  LDCU UR6, c[0x0][0x370] ;  /* 0x00006e00ff0677ac */ /* 0x000ee60008000800 */
[----:B-1----:R-:W-:Y:S01]  /*1c40*/  UIMAD.WIDE.U32 UR8, UR5, UR27, URZ ;  /* 0x0000001b050872a5 */ /* 0x002fe2000f8e00ff */
[----:B------:R-:W1:Y:S03]  /*1c50*/  LDCU UR11, c[0x0][0x378] ;  /* 0x00006f00ff0b77ac */ /* 0x000e660008000800 */
[----:B------:R-:W-:-:S04]  /*1c60*/  UIADD3 UR8, UPT, UPT, UR5, -UR9, URZ ;  /* 0x8000000905087290 */ /* 0x000fc8000fffe0ff */
[----:B------:R-:W-:-:S04]  /*1c70*/  USHF.R.U32.HI UR8, URZ, UR16, UR8 ;  /* 0x00000010ff087299 */ /* 0x000fc80008011608 */
[----:B------:R-:W-:Y:S02]  /*1c80*/  UIADD3 UR8, UPT, UPT, UR9, UR8, URZ ;  /* 0x0000000809087290 */ /* 0x000fe4000fffe0ff */
[----:B---3--:R-:W-:Y:S02]  /*1c90*/  UIMAD UR6, UR7, UR6, URZ ;  /* 0x00000006070672a4 */ /* 0x008fe4000f8e02ff */
[----:B------:R-:W-:Y:S02]  /*1ca0*/  USHF.R.U32.HI UR8, URZ, UR15, UR8 ;  /* 0x0000000fff087299 */ /* 0x000fe40008011608 */
[----:B-1----:R-:W-:Y:S02]  /*1cb0*/  UIMAD UR11, UR6, UR11, URZ ;  /* 0x0000000b060b72a4 */ /* 0x002fe4000f8e02ff */
[----:B------:R-:W-:Y:S01]  /*1cc0*/  UIADD3 UR8, UPT, UPT, -UR8, URZ, URZ ;  /* 0x000000ff08087290 */ /* 0x000fe2000fffe1ff */
[----:B------:R-:W-:-:S03]  /*1cd0*/  UMOV UR7, URZ ;  /* 0x000000ff00077c82 */ /* 0x000fc60008000000 */
[----:B------:R-:W-:Y:S02]  /*1ce0*/  UIMAD UR26, UR26, UR8, UR5 ;  /* 0x000000081a1a72a4 */ /* 0x000fe4000f8e0205 */
[----:B------:R-:W-:-:S04]  /*1cf0*/  UIADD3 UR5, UPT, UPT, -UR5, URZ, URZ ;  /* 0x000000ff05057290 */ /* 0x000fc8000fffe1ff */
[----:B--2-4-:R-:W-:-:S12]  /*1d00*/  UIMAD UR14, UR14, UR5, UR4 ;  /* 0x000000050e0e72a4 */ /* 0x014fd8000f8e0204 */
.L_x_27:
[----:B------:R-:W1:Y:S01]  /*1d10*/  S2R R0, SR_CgaCtaId ;  /* 0x0000000000007919 */ /* 0x000e620000008800 */
[----:B------:R-:W-:Y:S01]  /*1d20*/  MOV R5, 0x400 ;  /* 0x0000040000057802 */ /* 0x000fe20000000f00 */
[----:B------:R-:W2:Y:S01]  /*1d30*/  S2UR UR24, SR_CgaCtaId ;  /* 0x00000000001879c3 */ /* 0x000ea20000008800 */
[----:B------:R-:W-:Y:S02]  /*1d40*/  UIADD3 UR30, UP1, UPT, UR22, 0x140, URZ ;  /* 0x00000140161e7890 */ /* 0x000fe4000ff3e0ff */
[----:B------:R-:W-:Y:S01]  /*1d50*/  UIADD3 UR28, UP0, UPT, UR22, 0x1c0, URZ ;  /* 0x000001c0161c7890 */ /* 0x000fe2000ff1e0ff */
[----:B------:R-:W-:Y:S01]  /*1d60*/  UMOV UR4, 0x400 ;  /* 0x0000040000047882 */ /* 0x000fe20000000000 */
[----:B------:R-:W-:Y:S01]  /*1d70*/  UIADD3.X UR31, UPT, UPT, URZ, UR23, URZ, UP1, !UPT ;  /* 0x00000017ff1f7290 */ /* 0x000fe20008ffe4ff */
[----:B------:R-:W3:Y:S01]  /*1d80*/  LDCU UR25, c[0x0][0x5e4] ;  /* 0x0000bc80ff1977ac */ /* 0x000ee20008000800 */
[----:B------:R-:W-:Y:S02]  /*1d90*/  USHF.L.U32 UR14, UR14, 0x6, URZ ;  /* 0x000000060e0e7899 */ /* 0x000fe400080006ff */
[----:B------:R-:W-:-:S02]  /*1da0*/  UIADD3.X UR29, UPT, UPT, URZ, UR23, URZ, UP0, !UPT ;  /* 0x00000017ff1d7290 */ /* 0x000fc400087fe4ff */
[----:B------:R-:W-:Y:S02]  /*1db0*/  UPLOP3.LUT UP1, UPT, UPT, UPT, UPT, 0x80, 0x8 ;  /* 0x000000000008789c */ /* 0x000fe40003f2f070 */
[----:B--2---:R-:W-:Y:S01]  /*1dc0*/  ULEA UR24, UR24, UR4, 0x18 ;  /* 0x0000000418187291 */ /* 0x004fe2000f8ec0ff */
[----:B-1----:R-:W-:Y:S01]  /*1dd0*/  LEA R0, R0, R5, 0x18 ;  /* 0x0000000500007211 */ /* 0x002fe200078ec0ff */
[----:B------:R-:W-:-:S04]  /*1de0*/  IMAD.U32 R5, R60, -0x80000000, RZ ;  /* 0x800000003c057824 */ /* 0x000fc800078e00ff */
[----:B------:R-:W-:-:S04]  /*1df0*/  IMAD R0, R3, 0x8, R0 ;  /* 0x0000000803007824 */ /* 0x000fc800078e0200 */
[----:B------:R-:W1:Y:S02]  /*1e00*/  SYNCS.PHASECHK.TRANS64.TRYWAIT P0, [R0+URZ+0x40], R5 ;  /* 0x00004005000075a7 */ /* 0x000e6400080011ff */
[----:B-1-3--:R-:W-:Y:S05]  /*1e10*/  @!P0 BRA `(.L_x_24) ;  /* 0x0000002000488947 */ /* 0x00afea0003800000 */
.L_x_41:
[----:B------:R-:W-:Y:S01]  /*1e20*/  LEA R2, R3, R62, 0x14 ;  /* 0x0000003e03027211 */ /* 0x000fe200078ea0ff */
[----:B------:R-:W-:-:S06]  /*1e30*/  UMOV UR5, URZ ;  /* 0x000000ff00057c82 */ /* 0x000fcc0008000000 */
.L_x_26:
[----:B------:R-:W-:Y:S02]  /*1e40*/  USHF.L.U32 UR13, UR5, 0x6, URZ ;  /* 0x00000006050d7899 */ /* 0x000fe400080006ff */
[----:B------:R-:W-:Y:S02]  /*1e50*/  ULEA UR6, UR7, UR5, 0x2 ;  /* 0x0000000507067291 */ /* 0x000fe4000f8e10ff */
[----:B------:R-:W-:Y:S02]  /*1e60*/  USHF.R.U32.HI UR8, URZ, 0x1, UR5 ;  /* 0x00000001ff087899 */ /* 0x000fe40008011605 */
[----:B--2---:R-:W-:Y:S01]  /*1e70*/  IADD3 R4, PT, PT, R2, UR13, RZ ;  /* 0x0000000d02047c10 */ /* 0x004fe2000fffe0ff */
[----:B------:R-:W-:Y:S02]  /*1e80*/  USHF.R.S32.HI UR12, URZ, 0x1f, UR6 ;  /* 0x0000001fff0c7899 */ /* 0x000fe40008011406 */
[----:B------:R-:W-:Y:S01]  /*1e90*/  ULEA UR8, UR7, UR8, 0x2 ;  /* 0x0000000807087291 */ /* 0x000fe2000f8e10ff */
[----:B------:R-:W-:Y:S01]  /*1ea0*/  R2UR UR4, R4 ;  /* 0x00000000040472ca */ /* 0x000fe200000e0000 */
[----:B------:R-:W-:-:S04]  /*1eb0*/  ULEA.HI UR12, UR12, UR6, URZ, 0x2 ;  /* 0x000000060c0c7291 */ /* 0x000fc8000f8f10ff */
[----:B------:R-:W-:-:S04]  /*1ec0*/  ULOP3.LUT UR12, UR12, 0xfffffffc, URZ, 0xc0, !UPT ;  /* 0xfffffffc0c0c7892 */ /* 0x000fc8000f8ec0ff */
[----:B------:R-:W-:Y:S02]  /*1ed0*/  UIADD3 UR12, UPT, UPT, UR6, -UR12, URZ ;  /* 0x8000000c060c7290 */ /* 0x000fe4000fffe0ff */
[----:B------:R-:W-:Y:S02]  /*1ee0*/  UIADD3 UR6, UPT, UPT, UR6, 0x1, URZ ;  /* 0x0000000106067890 */ /* 0x000fe4000fffe0ff */
[----:B------:R-:W2:Y:S02]  /*1ef0*/  LDTM.16dp256bit.x8 R16, tmem[UR4+0x40] ;  /* 0x00004004001079ee */ /* 0x000ea400081a0000 */
[----:B--2---:R-:W-:Y:S01]  /*1f00*/  FMUL R58, R37, UR25 ;  /* 0x00000019253a7c20 */ /* 0x004fe20008400000 */
[----:B------:R-:W-:Y:S01]  /*1f10*/  FMUL R9, R36, UR25 ;  /* 0x0000001924097c20 */ /* 0x000fe20008400000 */
[----:B------:R-:W-:Y:S01]  /*1f20*/  FMUL R32, R32, UR25 ;  /* 0x0000001920207c20 */ /* 0x000fe20008400000 */
[----:B------:R-:W-:Y:S01]  /*1f30*/  FMUL R33, R33, UR25 ;  /* 0x0000001921217c20 */ /* 0x000fe20008400000 */
[----:B-1----:R-:W-:Y:S01]  /*1f40*/  FMUL R5, R58, -1.4426950216293334961 ;  /* 0xbfb8aa3b3a057820 */ /* 0x002fe20000400000 */
[----:B------:R-:W-:Y:S01]  /*1f50*/  FMUL R14, R9, -1.4426950216293334961 ;  /* 0xbfb8aa3b090e7820 */ /* 0x000fe20000400000 */
[----:B------:R-:W-:Y:S01]  /*1f60*/  FMUL R35, R35, UR25 ;  /* 0x0000001923237c20 */ /* 0x000fe20008400000 */
[----:B------:R-:W-:Y:S01]  /*1f70*/  FMUL R34, R34, UR25 ;  /* 0x0000001922227c20 */ /* 0x000fe20008400000 */
[----:B------:R-:W-:Y:S01]  /*1f80*/  FMUL R48, R32, -1.4426950216293334961 ;  /* 0xbfb8aa3b20307820 */ /* 0x000fe20000400000 */
[----:B------:R-:W-:Y:S01]  /*1f90*/  FMUL R27, R27, UR25 ;  /* 0x000000191b1b7c20 */ /* 0x000fe20008400000 */
[----:B------:R-:W1:Y:S01]  /*1fa0*/  MUFU.EX2 R5, R5 ;  /* 0x0000000500057308 */ /* 0x000e620000000800 */
[----:B------:R-:W-:Y:S01]  /*1fb0*/  FMUL R23, R23, UR25 ;  /* 0x0000001917177c20 */ /* 0x000fe20008400000 */
[----:B------:R-:W-:Y:S01]  /*1fc0*/  FMUL R8, R33, -1.4426950216293334961 ;  /* 0xbfb8aa3b21087820 */ /* 0x000fe20000400000 */
[----:B------:R-:W-:Y:S01]  /*1fd0*/  FMUL R7, R35, -1.4426950216293334961 ;  /* 0xbfb8aa3b23077820 */ /* 0x000fe20000400000 */
[----:B------:R-:W-:Y:S01]  /*1fe0*/  FMUL R15, R34, -1.4426950216293334961 ;  /* 0xbfb8aa3b220f7820 */ /* 0x000fe20000400000 */
[----:B------:R-:W-:Y:S01]  /*1ff0*/  FMUL R25, R25, UR25 ;  /* 0x0000001919197c20 */ /* 0x000fe20008400000 */
[----:B------:R-:W-:Y:S01]  /*2000*/  FMUL R26, R26, UR25 ;  /* 0x000000191a1a7c20 */ /* 0x000fe20008400000 */
[----:B------:R-:W-:Y:S01]  /*2010*/  FMUL R29, R29, UR25 ;  /* 0x000000191d1d7c20 */ /* 0x000fe20008400000 */
[----:B------:R-:W2:Y:S01]  /*2020*/  MUFU.EX2 R14, R14 ;  /* 0x0000000e000e7308 */ /* 0x000ea20000000800 */
[----:B------:R-:W-:Y:S01]  /*2030*/  FMUL R31, R31, UR25 ;  /* 0x000000191f1f7c20 */ /* 0x000fe20008400000 */
        /* <DEDUP_REMOVED lines=10> */
[----:B------:R-:W-:Y:S01]  /*20e0*/  FMUL R12, R27, -1.4426950216293334961 ;  /* 0xbfb8aa3b1b0c7820 */ /* 0x000fe20000400000 */
[----:B------:R-:W-:Y:S01]  /*20f0*/  FMUL R37, R23, -1.4426950216293334961 ;  /* 0xbfb8aa3b17257820 */ /* 0x000fe20000400000 */
[----:B------:R-:W3:Y:S01]  /*2100*/  MUFU.EX2 R48, R48 ;  /* 0x0000003000307308 */ /* 0x000ee20000000800 */
[----:B------:R-:W-:Y:S01]  /*2110*/  FMUL R13, R25, -1.4426950216293334961 ;  /* 0xbfb8aa3b190d7820 */ /* 0x000fe20000400000 */
        /* <DEDUP_REMOVED lines=12> */
[----:B-1----:R-:W-:Y:S01]  /*21e0*/  FADD R5, R5, 1 ;  /* 0x3f80000005057421 */ /* 0x002fe20000000000 */
[----:B------:R-:W1:Y:S01]  /*21f0*/  MUFU.EX2 R8, R8 ;  /* 0x0000000800087308 */ /* 0x000e620000000800 */
[----:B--2---:R-:W-:Y:S01]  /*2200*/  FADD R14, R14, 1 ;  /* 0x3f8000000e0e7421 */ /* 0x004fe20000000000 */
[----:B------:R-:W-:Y:S01]  /*2210*/  FMUL R56, R24, -1.4426950216293334961 ;  /* 0xbfb8aa3b18387820 */ /* 0x000fe20000400000 */
[----:B---3--:R-:W-:Y:S01]  /*2220*/  FADD R48, R48, 1 ;  /* 0x3f80000030307421 */ /* 0x008fe20000000000 */
[----:B------:R-:W-:Y:S01]  /*2230*/  FMUL R38, R38, UR25 ;  /* 0x0000001926267c20 */ /* 0x000fe20008400000 */
[----:B------:R-:W-:Y:S01]  /*2240*/  FMUL R39, R39, UR25 ;  /* 0x0000001927277c20 */ /* 0x000fe20008400000 */
[----:B------:R-:W-:Y:S01]  /*2250*/  FMUL R42, R42, UR25 ;  /* 0x000000192a2a7c20 */ /* 0x000fe20008400000 */
[----:B------:R-:W-:Y:S01]  /*2260*/  FMUL R47, R47, UR25 ;  /* 0x000000192f2f7c20 */ /* 0x000fe20008400000 */
[----:B------:R-:W2:Y:S01]  /*2270*/  MUFU.EX2 R7, R7 ;  /* 0x0000000700077308 */ /* 0x000ea20000000800 */
[----:B------:R-:W-:-:S07]  /*2280*/  FMUL R46, R46, UR25 ;  /* 0x000000192e2e7c20 */ /* 0x000fce0008400000 */
[----:B------:R-:W3:Y:S01]  /*2290*/  MUFU.EX2 R15, R15 ;  /* 0x0000000f000f7308 */ /* 0x000ee20000000800 */
[----:B-1----:R-:W-:-:S07]  /*22a0*/  FADD R8, R8, 1 ;  /* 0x3f80000008087421 */ /* 0x002fce0000000000 */
[----:B------:R-:W-:Y:S01]  /*22b0*/  MUFU.EX2 R12, R12 ;  /* 0x0000000c000c7308 */ /* 0x000fe20000000800 */
[----:B--2---:R-:W-:-:S07]  /*22c0*/  FADD R7, R7, 1 ;  /* 0x3f80000007077421 */ /* 0x004fce0000000000 */
[----:B------:R-:W1:Y:S01]  /*22d0*/  MUFU.EX2 R37, R37 ;  /* 0x0000002500257308 */ /* 0x000e620000000800 */
[----:B---3--:R-:W-:-:S07]  /*22e0*/  FADD R15, R15, 1 ;  /* 0x3f8000000f0f7421 */ /* 0x008fce0000000000 */
[----:B------:R-:W2:Y:S08]  /*22f0*/  MUFU.RCP R59, R5 ;  /* 0x00000005003b7308 */ /* 0x000eb00000001000 */
[----:B------:R-:W3:Y:S01]  /*2300*/  MUFU.EX2 R13, R13 ;  /* 0x0000000d000d7308 */ /* 0x000ee20000000800 */
[----:B-1----:R-:W-:-:S07]  /*2310*/  FADD R4, R37, 1 ;  /* 0x3f80000025047421 */ /* 0x002fce0000000000 */
[----:B------:R-:W1:Y:S01]  /*2320*/  MUFU.EX2 R49, R49 ;  /* 0x0000003100317308 */ /* 0x000e620000000800 */
[C---:B--2---:R-:W-:Y:S01]  /*2330*/  FMUL R59, R58.reuse, R59 ;  /* 0x0000003b3a3b7220 */ /* 0x044fe20000400000 */
[----:B------:R-:W-:-:S06]  /*2340*/  F2FP.BF16.F32.PACK_AB R58, R58, R9 ;  /* 0x000000093a3a723e */ /* 0x000fcc00000010ff */
[----:B------:R-:W2:Y:S01]  /*2350*/  MUFU.EX2 R11, R11 ;  /* 0x0000000b000b7308 */ /* 0x000ea20000000800 */
[----:B---3--:R-:W-:-:S07]  /*2360*/  FADD R88, R13, 1 ;  /* 0x3f8000000d587421 */ /* 0x008fce0000000000 */
[----:B------:R-:W-:Y:S01]  /*2370*/  MUFU.EX2 R10, R10 ;  /* 0x0000000a000a7308 */ /* 0x000fe20000000800 */
[----:B-1----:R-:W-:-:S07]  /*2380*/  FADD R49, R49, 1 ;  /* 0x3f80000031317421 */ /* 0x002fce0000000000 */
[----:B------:R2:W1:Y:S08]  /*2390*/  MUFU.RCP R52, R14 ;  /* 0x0000000e00347308 */ /* 0x0004700000001000 */
[----:B------:R-:W-:Y:S08]  /*23a0*/  MUFU.EX2 R55, R55 ;  /* 0x0000003700377308 */ /* 0x000ff00000000800 */
[----:B------:R-:W3:Y:S01]  /*23b0*/  MUFU.EX2 R54, R54 ;  /* 0x0000003600367308 */ /* 0x000ee20000000800 */
[----:B--2---:R-:W-:Y:S01]  /*23c0*/  FADD R14, R11, 1 ;  /* 0x3f8000000b0e7421 */ /* 0x004fe20000000000 */
[----:B-1----:R-:W-:Y:S01]  /*23d0*/  FMUL R37, R9, R52 ;  /* 0x0000003409257220 */ /* 0x002fe20000400000 */
[----:B------:R-:W-:-:S05]  /*23e0*/  F2FP.BF16.F32.PACK_AB R52, R25, R24 ;  /* 0x000000181934723e */ /* 0x000fca00000010ff */
[----:B------:R-:W-:Y:S08]  /*23f0*/  MUFU.EX2 R51, R51 ;  /* 0x0000003300337308 */ /* 0x000ff00000000800 */
[----:B------:R-:W1:Y:S01]  /*2400*/  MUFU.EX2 R73, R73 ;  /* 0x0000004900497308 */ /* 0x000e620000000800 */
[----:B---3--:R-:W-:-:S07]  /*2410*/  FADD R13, R54, 1 ;  /* 0x3f800000360d7421 */ /* 0x008fce0000000000 */
[----:B------:R-:W-:Y:S08]  /*2420*/  MUFU.EX2 R36, R36 ;  /* 0x0000002400247308 */ /* 0x000ff00000000800 */
[----:B------:R-:W-:Y:S01]  /*2430*/  MUFU.EX2 R57, R57 ;  /* 0x0000003900397308 */ /* 0x000fe20000000800 */
[----:B-1----:R-:W-:-:S07]  /*2440*/  FADD R11, R73, 1 ;  /* 0x3f800000490b7421 */ /* 0x002fce0000000000 */
[----:B------:R-:W1:Y:S08]  /*2450*/  MUFU.EX2 R6, R6 ;  /* 0x0000000600067308 */ /* 0x000e700000000800 */
[----:B------:R-:W2:Y:S08]  /*2460*/  MUFU.EX2 R53, R53 ;  /* 0x0000003500357308 */ /* 0x000eb00000000800 */
[----:B------:R-:W3:Y:S01]  /*2470*/  MUFU.EX2 R50, R50 ;  /* 0x0000003200327308 */ /* 0x000ee20000000800 */
[----:B-1----:R-:W-:-:S07]  /*2480*/  FADD R6, R6, 1 ;  /* 0x3f80000006067421 */ /* 0x002fce0000000000 */
[----:B------:R-:W1:Y:S01]  /*2490*/  MUFU.EX2 R56, R56 ;  /* 0x0000003800387308 */ /* 0x000e620000000800 */
[----:B--2---:R-:W-:Y:S01]  /*24a0*/  FADD R5, R53, 1 ;  /* 0x3f80000035057421 */ /* 0x004fe20000000000 */
[----:B------:R-:W-:-:S06]  /*24b0*/  F2FP.BF16.F32.PACK_AB R53, R27, R26 ;  /* 0x0000001a1b35723e */ /* 0x000fcc00000010ff */
[----:B------:R2:W4:Y:S01]  /*24c0*/  MUFU.RCP R89, R48 ;  /* 0x0000003000597308 */ /* 0x0005220000001000 */
[----:B---3--:R-:W-:Y:S01]  /*24d0*/  FADD R9, R50, 1 ;  /* 0x3f80000032097421 */ /* 0x008fe20000000000 */
[----:B------:R-:W-:-:S06]  /*24e0*/  F2FP.BF16.F32.PACK_AB R50, R21, R20 ;  /* 0x000000141532723e */ /* 0x000fcc00000010ff */
[----:B------:R3:W5:Y:S01]  /*24f0*/  MUFU.RCP R90, R8 ;  /* 0x00000008005a7308 */ /* 0x0007620000001000 */
[----:B-1----:R-:W-:-:S07]  /*2500*/  FADD R56, R56, 1 ;  /* 0x3f80000038387421 */ /* 0x002fce0000000000 */
[----:B------:R1:W1:Y:S01]  /*2510*/  MUFU.RCP R71, R15 ;  /* 0x0000000f00477308 */ /* 0x0002620000001000 */
[----:B--2---:R-:W-:Y:S01]  /*2520*/  FADD R48, R12, 1 ;  /* 0x3f8000000c307421 */ /* 0x004fe20000000000 */
[----:B------:R-:W-:Y:S01]  /*2530*/  FADD R12, R10, 1 ;  /* 0x3f8000000a0c7421 */ /* 0x000fe20000000000 */
[----:B------:R-:W-:Y:S01]  /*2540*/  FADD R10, R51, 1 ;  /* 0x3f800000330a7421 */ /* 0x000fe20000000000 */
[----:B----4-:R-:W-:Y:S01]  /*2550*/  FMUL R89, R32, R89 ;  /* 0x0000005920597220 */ /* 0x010fe20000400000 */
[----:B------:R-:W-:-:S03]  /*2560*/  F2FP.BF16.F32.PACK_AB R51, R23, R22 ;  /* 0x000000161733723e */ /* 0x000fc600000010ff */
[----:B------:R2:W4:Y:S01]  /*2570*/  MUFU.RCP R72, R7 ;  /* 0x0000000700487308 */ /* 0x0005220000001000 */
[----:B---3--:R-:W-:Y:S01]  /*2580*/  FADD R8, R36, 1 ;  /* 0x3f80000024087421 */ /* 0x008fe20000000000 */
[----:B------:R-:W-:Y:S01]  /*2590*/  MOV R36, UR12 ;  /* 0x0000000c00247c02 */ /* 0x000fe20008000f00 */
[----:B-----5:R-:W-:-:S03]  /*25a0*/  FMUL R90, R33, R90 ;  /* 0x0000005a215a7220 */ /* 0x020fc60000400000 */
[----:B------:R-:W-:Y:S02]  /*25b0*/  LEA R54, R36, R63, 0xd ;  /* 0x0000003f24367211 */ /* 0x000fe400078e68ff */
[----:B------:R-:W3:Y:S01]  /*25c0*/  MUFU.RCP R49, R49 ;  /* 0x0000003100317308 */ /* 0x000ee20000001000 */
[----:B-1----:R-:W-:Y:S01]  /*25d0*/  FADD R15, R55, 1 ;  /* 0x3f800000370f7421 */ /* 0x002fe20000000000 */
[----:B------:R-:W-:Y:S01]  /*25e0*/  MOV R55, RZ ;  /* 0x000000ff00377202 */ /* 0x000fe20000000f00 */
[----:B------:R-:W-:-:S03]  /*25f0*/  FMUL R71, R34, R71 ;  /* 0x0000004722477220 */ /* 0x000fc60000400000 */
[----:B------:R-:W-:Y:S02]  /*2600*/  MOV R73, R54 ;  /* 0x0000003600497202 */ /* 0x000fe40000000f00 */
[----:B------:R-:W1:Y:S01]  /*2610*/  MUFU.RCP R48, R48 ;  /* 0x0000003000307308 */ /* 0x000e620000001000 */
[----:B--2---:R-:W-:Y:S01]  /*2620*/  FADD R7, R57, 1 ;  /* 0x3f80000039077421 */ /* 0x004fe20000000000 */
[----:B------:R-:W-:Y:S02]  /*2630*/  HFMA2 R57, -RZ, RZ, 0, 0 ;  /* 0x00000000ff397431 */ /* 0x000fe400000001ff */
[----:B----4-:R-:W-:Y:S01]  /*2640*/  FMUL R72, R35, R72 ;  /* 0x0000004823487220 */ /* 0x010fe20000400000 */
[----:B------:R-:W-:Y:S02]  /*2650*/  F2FP.BF16.F32.PACK_AB R54, R29, R28 ;  /* 0x0000001c1d36723e */ /* 0x000fe400000010ff */
[----:B------:R-:W-:Y:S01]  /*2660*/  F2FP.BF16.F32.PACK_AB R55, R31, R30 ;  /* 0x0000001e1f37723e */ /* 0x000fe200000010ff */
[----:B------:R2:W4:Y:S01]  /*2670*/  MUFU.RCP R95, R56 ;  /* 0x00000038005f7308 */ /* 0x0005220000001000 */
[----:B---3--:R-:W-:Y:S01]  /*2680*/  FMUL R86, R26, R49 ;  /* 0x000000311a567220 */ /* 0x008fe20000400000 */
[----:B------:R-:W-:-:S06]  /*2690*/  F2FP.BF16.F32.PACK_AB R49, R19, R18 ;  /* 0x000000121331723e */ /* 0x000fcc00000010ff */
[----:B------:R-:W3:Y:S01]  /*26a0*/  MUFU.RCP R88, R88 ;  /* 0x0000005800587308 */ /* 0x000ee20000001000 */
[----:B-1----:R-:W-:Y:S01]  /*26b0*/  FMUL R87, R27, R48 ;  /* 0x000000301b577220 */ /* 0x002fe20000400000 */
[----:B------:R-:W-:-:S06]  /*26c0*/  F2FP.BF16.F32.PACK_AB R48, R17, R16 ;  /* 0x000000101130723e */ /* 0x000fcc00000010ff */
[----:B------:R-:W1:Y:S01]  /*26d0*/  MUFU.RCP R15, R15 ;  /* 0x0000000f000f7308 */ /* 0x000e620000001000 */
[----:B--2---:R-:W-:Y:S01]  /*26e0*/  LEA R56, R36, R61, 0xd ;  /* 0x0000003d24387211 */ /* 0x004fe200078e68ff */
[----:B----4-:R-:W-:-:S03]  /*26f0*/  FMUL R95, R24, R95 ;  /* 0x0000005f185f7220 */ /* 0x010fc60000400000 */
[----:B------:R-:W-:Y:S02]  /*2700*/  MOV R93, R56 ;  /* 0x00000038005d7202 */ /* 0x000fe40000000f00 */
[----:B------:R-:W-:Y:S01]  /*2710*/  F2FP.BF16.F32.PACK_AB R56, R33, R32 ;  /* 0x000000202138723e */ /* 0x000fe200000010ff */
[----:B------:R-:W2:Y:S01]  /*2720*/  MUFU.RCP R14, R14 ;  /* 0x0000000e000e7308 */ /* 0x000ea20000001000 */
[----:B------:R-:W-:Y:S01]  /*2730*/  F2FP.BF16.F32.PACK_AB R57, R35, R34 ;  /* 0x000000222339723e */ /* 0x000fe200000010ff */
[----:B---3--:R-:W-:-:S06]  /*2740*/  FMUL R88, R25, R88 ;  /* 0x0000005819587220 */ /* 0x008fcc0000400000 */
[----:B------:R-:W3:Y:S01]  /*2750*/  MUFU.RCP R13, R13 ;  /* 0x0000000d000d7308 */ /* 0x000ee20000001000 */
[----:B-1----:R-:W-:-:S07]  /*2760*/  FMUL R84, R28, R15 ;  /* 0x0000000f1c547220 */ /* 0x002fce0000400000 */
[----:B------:R-:W1:Y:S01]  /*2770*/  MUFU.RCP R12, R12 ;  /* 0x0000000c000c7308 */ /* 0x000e620000001000 */
[----:B--2---:R-:W-:-:S07]  /*2780*/  FMUL R85, R29, R14 ;  /* 0x0000000e1d557220 */ /* 0x004fce0000400000 */
[----:B------:R-:W2:Y:S01]  /*2790*/  MUFU.RCP R11, R11 ;  /* 0x0000000b000b7308 */ /* 0x000ea20000001000 */
[----:B---3--:R-:W-:-:S07]  /*27a0*/  FMUL R82, R30, R13 ;  /* 0x0000000d1e527220 */ /* 0x008fce0000400000 */
        /* <DEDUP_REMOVED lines=13> */
[----:B-1----:R-:W-:Y:S01]  /*2880*/  FMUL R77, R21, R6 ;  /* 0x00000006154d7220 */ /* 0x002fe20000400000 */
[----:B--2---:R-:W-:Y:S01]  /*2890*/  FMUL R75, R23, R4 ;  /* 0x00000004174b7220 */ /* 0x004fe20000400000 */
[----:B---3--:R-:W-:Y:S02]  /*28a0*/  FMUL R74, R22, R9 ;  /* 0x00000009164a7220 */ /* 0x008fe40000400000 */
[----:B------:R-:W1:Y:S01]  /*28b0*/  LDTM.16dp256bit.x8 R4, tmem[UR4] ;  /* 0x00000004000479ee */ /* 0x000e6200081a0000 */
[----:B------:R-:W-:-:S04]  /*28c0*/  ULEA.HI UR4, UR8, UR8, URZ, 0x1 ;  /* 0x0000000808047291 */ /* 0x000fc8000f8f08ff */
[----:B------:R-:W-:-:S04]  /*28d0*/  ULOP3.LUT UR4, UR4, 0xfffffffe, URZ, 0xc0, !UPT ;  /* 0xfffffffe04047892 */ /* 0x000fc8000f8ec0ff */
[----:B------:R-:W-:Y:S02]  /*28e0*/  UIADD3 UR4, UPT, UPT, UR8, -UR4, URZ ;  /* 0x8000000408047290 */ /* 0x000fe4000fffe0ff */
[----:B------:R-:W-:-:S04]  /*28f0*/  USHF.R.S32.HI UR8, URZ, 0x1f, UR6 ;  /* 0x0000001fff087899 */ /* 0x000fc80008011406 */
[----:B------:R-:W-:-:S04]  /*2900*/  ULEA.HI UR8, UR8, UR6, URZ, 0x2 ;  /* 0x0000000608087291 */ /* 0x000fc8000f8f10ff */
[----:B------:R-:W-:-:S04]  /*2910*/  ULOP3.LUT UR8, UR8, 0xfffffffc, URZ, 0xc0, !UPT ;  /* 0xfffffffc08087892 */ /* 0x000fc8000f8ec0ff */
[----:B------:R-:W-:Y:S01]  /*2920*/  UIADD3 UR8, UPT, UPT, UR6, -UR8, URZ ;  /* 0x8000000806087290 */ /* 0x000fe2000fffe0ff */
[----:B-1----:R-:W-:Y:S01]  /*2930*/  FMUL R92, R5, UR25 ;  /* 0x00000019055c7c20 */ /* 0x002fe20008400000 */
[----:B------:R-:W-:Y:S01]  /*2940*/  FMUL R91, R4, UR25 ;  /* 0x00000019045b7c20 */ /* 0x000fe20008400000 */
[----:B------:R-:W-:Y:S01]  /*2950*/  FMUL R94, R7, UR25 ;  /* 0x00000019075e7c20 */ /* 0x000fe20008400000 */
[----:B------:R-:W-:Y:S01]  /*2960*/  FMUL R97, R6, UR25 ;  /* 0x0000001906617c20 */ /* 0x000fe20008400000 */
[----:B------:R-:W-:Y:S01]  /*2970*/  FMUL R96, R9, UR25 ;  /* 0x0000001909607c20 */ /* 0x000fe20008400000 */
[----:B------:R-:W-:Y:S01]  /*2980*/  FMUL R99, R8, UR25 ;  /* 0x0000001908637c20 */ /* 0x000fe20008400000 */
[----:B------:R-:W-:Y:S01]  /*2990*/  FMUL R98, R11, UR25 ;  /* 0x000000190b627c20 */ /* 0x000fe20008400000 */
[----:B------:R-:W-:Y:S01]  /*29a0*/  FMUL R101, R10, UR25 ;  /* 0x000000190a657c20 */ /* 0x000fe20008400000 */
[----:B------:R-:W-:Y:S01]  /*29b0*/  F2FP.BF16.F32.PACK_AB R4, R92, R91 ;  /* 0x0000005b5c04723e */ /* 0x000fe200000010ff */
[----:B------:R-:W-:Y:S01]  /*29c0*/  FMUL R103, R14, UR25 ;  /* 0x000000190e677c20 */ /* 0x000fe20008400000 */
[----:B------:R-:W-:Y:S01]  /*29d0*/  F2FP.BF16.F32.PACK_AB R5, R94, R97 ;  /* 0x000000615e05723e */ /* 0x000fe200000010ff */
[----:B------:R-:W-:Y:S01]  /*29e0*/  FMUL R8, R12, UR25 ;  /* 0x000000190c087c20 */ /* 0x000fe20008400000 */
[----:B------:R-:W-:Y:S01]  /*29f0*/  F2FP.BF16.F32.PACK_AB R6, R96, R99 ;  /* 0x000000636006723e */ /* 0x000fe200000010ff */
[----:B------:R-:W-:Y:S01]  /*2a00*/  FMUL R100, R15, UR25 ;  /* 0x000000190f647c20 */ /* 0x000fe20008400000 */
[----:B------:R-:W-:Y:S01]  /*2a10*/  F2FP.BF16.F32.PACK_AB R7, R98, R101 ;  /* 0x000000656207723e */ /* 0x000fe200000010ff */
[----:B------:R-:W-:Y:S01]  /*2a20*/  FMUL R14, R17, UR25 ;  /* 0x00000019110e7c20 */ /* 0x000fe20008400000 */
[----:B------:R-:W-:Y:S01]  /*2a30*/  FMUL R13, R13, UR25 ;  /* 0x000000190d0d7c20 */ /* 0x000fe20008400000 */
[----:B------:R-:W-:Y:S01]  /*2a40*/  FMUL R17, R16, UR25 ;  /* 0x0000001910117c20 */ /* 0x000fe20008400000 */
[----:B------:R-:W-:Y:S01]  /*2a50*/  FMUL R12, R19, UR25 ;  /* 0x00000019130c7c20 */ /* 0x000fe20008400000 */
[----:B------:R1:W-:Y:S01]  /*2a60*/  STSM.16.M88.4 [R93], R4 ;  /* 0x000000045d007844 */ /* 0x0003e20000000200 */
[----:B------:R-:W-:Y:S01]  /*2a70*/  FMUL R15, R18, UR25 ;  /* 0x00000019120f7c20 */ /* 0x000fe20008400000 */
[----:B------:R-:W-:Y:S01]  /*2a80*/  FMUL R95, R8, R95 ;  /* 0x0000005f085f7220 */ /* 0x000fe20000400000 */
[----:B------:R-:W-:Y:S01]  /*2a90*/  F2FP.BF16.F32.PACK_AB R8, R13, R8 ;  /* 0x000000080d08723e */ /* 0x000fe200000010ff */
[----:B------:R-:W-:Y:S01]  /*2aa0*/  FMUL R84, R17, R84 ;  /* 0x0000005411547220 */ /* 0x000fe20000400000 */
[----:B------:R-:W-:Y:S01]  /*2ab0*/  F2FP.BF16.F32.PACK_AB R9, R100, R103 ;  /* 0x000000676409723e */ /* 0x000fe200000010ff */
[----:B------:R-:W-:Y:S01]  /*2ac0*/  FMUL R16, R41, UR25 ;  /* 0x0000001929107c20 */ /* 0x000fe20008400000 */
[----:B------:R-:W-:Y:S01]  /*2ad0*/  F2FP.BF16.F32.PACK_AB R10, R14, R17 ;  /* 0x000000110e0a723e */ /* 0x000fe200000010ff */
[----:B------:R-:W-:Y:S01]  /*2ae0*/  FMUL R17, R43, UR25 ;  /* 0x000000192b117c20 */ /* 0x000fe20008400000 */
[----:B------:R-:W-:Y:S01]  /*2af0*/  F2FP.BF16.F32.PACK_AB R11, R12, R15 ;  /* 0x0000000f0c0b723e */ /* 0x000fe200000010ff */
[----:B------:R-:W-:Y:S01]  /*2b00*/  FMUL R82, R15, R82 ;  /* 0x000000520f527220 */ /* 0x000fe20000400000 */
[----:B------:R-:W-:Y:S01]  /*2b10*/  FMUL R19, R44, UR25 ;  /* 0x000000192c137c20 */ /* 0x000fe20008400000 */
[----:B------:R-:W-:Y:S01]  /*2b20*/  FMUL R15, R40, UR25 ;  /* 0x00000019280f7c20 */ /* 0x000fe20008400000 */
[----:B------:R-:W-:Y:S01]  /*2b30*/  FMUL R18, R45, UR25 ;  /* 0x000000192d127c20 */ /* 0x000fe20008400000 */
[----:B------:R2:W-:Y:S01]  /*2b40*/  STSM.16.M88.4 [R73], R8 ;  /* 0x0000000849007844 */ /* 0x0005e20000000200 */
[----:B------:R-:W-:Y:S01]  /*2b50*/  FMUL R85, R14, R85 ;  /* 0x000000550e557220 */ /* 0x000fe20000400000 */
[----:B------:R-:W-:Y:S01]  /*2b60*/  FMUL R14, R47, -1.4426950216293334961 ;  /* 0xbfb8aa3b2f0e7820 */ /* 0x000fe20000400000 */
[----:B------:R-:W-:Y:S01]  /*2b70*/  FMUL R21, R21, UR25 ;  /* 0x0000001915157c20 */ /* 0x000fe20008400000 */
[----:B------:R-:W-:Y:S01]  /*2b80*/  FMUL R44, R20, UR25 ;  /* 0x00000019142c7c20 */ /* 0x000fe20008400000 */
[----:B------:R-:W-:Y:S01]  /*2b90*/  FMUL R88, R13, R88 ;  /* 0x000000580d587220 */ /* 0x000fe20000400000 */
[----:B------:R-:W-:Y:S01]  /*2ba0*/  FMUL R83, R12, R83 ;  /* 0x000000530c537220 */ /* 0x000fe20000400000 */
[----:B------:R-:W-:Y:S01]  /*2bb0*/  FMUL R40, R46, -1.4426950216293334961 ;  /* 0xbfb8aa3b2e287820 */ /* 0x000fe20000400000 */
[----:B------:R-:W-:Y:S01]  /*2bc0*/  FMUL R80, R91, R80 ;  /* 0x000000505b507220 */ /* 0x000fe20000400000 */
[----:B------:R-:W-:Y:S01]  /*2bd0*/  FMUL R12, R44, R89 ;  /* 0x000000592c0c7220 */ /* 0x000fe20000400000 */
[----:B------:R-:W-:Y:S01]  /*2be0*/  FMUL R13, R21, R90 ;  /* 0x0000005a150d7220 */ /* 0x000fe20000400000 */
[----:B------:R-:W-:Y:S01]  /*2bf0*/  HFMA2 R91, -RZ, RZ, 0, 0 ;  /* 0x00000000ff5b7431 */ /* 0x000fe200000001ff */
[----:B------:R-:W-:Y:S01]  /*2c00*/  MUFU.EX2 R14, R14 ;  /* 0x0000000e000e7308 */ /* 0x000fe20000000800 */
[----:B------:R-:W-:Y:S01]  /*2c10*/  FMUL R22, R22, UR25 ;  /* 0x0000001916167c20 */ /* 0x000fe20008400000 */
[----:B------:R-:W-:Y:S01]  /*2c20*/  LEA R90, R36, R64, 0xd ;  /* 0x00000040245a7211 */ /* 0x000fe200078e68ff */
[----:B------:R-:W-:Y:S01]  /*2c30*/  HFMA2 R45, -RZ, RZ, 0, 0 ;  /* 0x00000000ff2d7431 */ /* 0x000fe200000001ff */
[----:B------:R-:W-:Y:S01]  /*2c40*/  F2FP.BF16.F32.PACK_AB R12, R13, R12 ;  /* 0x0000000c0d0c723e */ /* 0x000fe200000010ff */
[----:B-1----:R-:W-:Y:S01]  /*2c50*/  FMUL R5, R38, -1.4426950216293334961 ;  /* 0xbfb8aa3b26057820 */ /* 0x002fe20000400000 */
[----:B------:R-:W-:Y:S01]  /*2c60*/  FMUL R4, R39, -1.4426950216293334961 ;  /* 0xbfb8aa3b27047820 */ /* 0x000fe20000400000 */
[----:B------:R-:W-:Y:S01]  /*2c70*/  FMUL R7, R17, -1.4426950216293334961 ;  /* 0xbfb8aa3b11077820 */ /* 0x000fe20000400000 */
[----:B------:R-:W-:Y:S01]  /*2c80*/  FMUL R6, R16, -1.4426950216293334961 ;  /* 0xbfb8aa3b10067820 */ /* 0x000fe20000400000 */
[----:B------:R-:W-:Y:S01]  /*2c90*/  MUFU.EX2 R40, R40 ;  /* 0x0000002800287308 */ /* 0x000fe20000000800 */
[----:B------:R-:W-:Y:S01]  /*2ca0*/  FMUL R13, R22, R71 ;  /* 0x00000047160d7220 */ /* 0x000fe20000400000 */
[----:B------:R-:W-:Y:S01]  /*2cb0*/  MOV R43, UR4 ;  /* 0x00000004002b7c02 */ /* 0x000fe20008000f00 */
[----:B------:R-:W-:Y:S01]  /*2cc0*/  FMUL R24, R24, UR25 ;  /* 0x0000001918187c20 */ /* 0x000fe20008400000 */
[----:B------:R-:W-:-:S02]  /*2cd0*/  HFMA2 R93, -RZ, RZ, 0, 0 ;  /* 0x00000000ff5d7431 */ /* 0x000fc400000001ff */
[----:B------:R-:W-:Y:S01]  /*2ce0*/  FMUL R81, R92, R81 ;  /* 0x000000515c517220 */ /* 0x000fe20000400000 */
[----:B------:R-:W-:Y:S01]  /*2cf0*/  FMUL R77, R96, R77 ;  /* 0x0000004d604d7220 */ /* 0x000fe20000400000 */
[----:B------:R-:W-:Y:S01]  /*2d00*/  FMUL R37, R24, R37 ;  /* 0x0000002518257220 */ /* 0x000fe20000400000 */
[----:B------:R-:W1:Y:S01]  /*2d10*/  MUFU.EX2 R5, R5 ;  /* 0x0000000500057308 */ /* 0x000e620000000800 */
[----:B------:R-:W-:Y:S01]  /*2d20*/  LEA R92, R43, R68, 0xd ;  /* 0x000000442b5c7211 */ /* 0x000fe200078e68ff */
[----:B--2---:R-:W-:Y:S01]  /*2d30*/  FMUL R9, R42, -1.4426950216293334961 ;  /* 0xbfb8aa3b2a097820 */ /* 0x004fe20000400000 */
[----:B------:R-:W-:Y:S01]  /*2d40*/  FMUL R11, R19, -1.4426950216293334961 ;  /* 0xbfb8aa3b130b7820 */ /* 0x000fe20000400000 */
[----:B------:R-:W-:Y:S01]  /*2d50*/  FMUL R8, R15, -1.4426950216293334961 ;  /* 0xbfb8aa3b0f087820 */ /* 0x000fe20000400000 */
[----:B------:R-:W-:Y:S01]  /*2d60*/  FMUL R10, R18, -1.4426950216293334961 ;  /* 0xbfb8aa3b120a7820 */ /* 0x000fe20000400000 */
[----:B------:R-:W-:Y:S01]  /*2d70*/  MOV R73, RZ ;  /* 0x000000ff00497202 */ /* 0x000fe20000000f00 */
[----:B------:R-:W-:Y:S01]  /*2d80*/  FMUL R26, R26, UR25 ;  /* 0x000000191a1a7c20 */ /* 0x000fe20008400000 */
[----:B------:R-:W2:Y:S01]  /*2d90*/  MUFU.EX2 R4, R4 ;  /* 0x0000000400047308 */ /* 0x000ea20000000800 */
[----:B------:R-:W-:Y:S01]  /*2da0*/  LEA R96, R43, R69, 0xd ;  /* 0x000000452b607211 */ /* 0x000fe200078e68ff */
[----:B------:R-:W-:Y:S01]  /*2db0*/  FMUL R31, R31, UR25 ;  /* 0x000000191f1f7c20 */ /* 0x000fe20008400000 */
[----:B------:R-:W-:Y:S01]  /*2dc0*/  FMUL R30, R30, UR25 ;  /* 0x000000191e1e7c20 */ /* 0x000fe20008400000 */
[----:B------:R-:W-:Y:S01]  /*2dd0*/  FMUL R78, R97, R78 ;  /* 0x0000004e614e7220 */ /* 0x000fe20000400000 */
[----:B------:R-:W-:Y:S01]  /*2de0*/  MOV R97, RZ ;  /* 0x000000ff00617202 */ /* 0x000fe20000000f00 */
[----:B------:R-:W-:Y:S01]  /*2df0*/  FMUL R79, R94, R79 ;  /* 0x0000004f5e4f7220 */ /* 0x000fe20000400000 */
[----:B------:R-:W-:Y:S01]  /*2e00*/  FMUL R76, R99, R76 ;  /* 0x0000004c634c7220 */ /* 0x000fe20000400000 */
[----:B------:R-:W3:Y:S01]  /*2e10*/  MUFU.EX2 R7, R7 ;  /* 0x0000000700077308 */ /* 0x000ee20000000800 */
[----:B-1----:R-:W-:Y:S01]  /*2e20*/  FADD R5, R5, 1 ;  /* 0x3f80000005057421 */ /* 0x002fe20000000000 */
[----:B------:R-:W-:Y:S01]  /*2e30*/  FMUL R74, R101, R74 ;  /* 0x0000004a654a7220 */ /* 0x000fe20000400000 */
[----:B------:R-:W-:Y:S01]  /*2e40*/  FMUL R75, R98, R75 ;  /* 0x0000004b624b7220 */ /* 0x000fe20000400000 */
[----:B------:R-:W-:Y:S01]  /*2e50*/  FMUL R86, R103, R86 ;  /* 0x0000005667567220 */ /* 0x000fe20000400000 */
[----:B------:R-:W-:-:S03]  /*2e60*/  FMUL R87, R100, R87 ;  /* 0x0000005764577220 */ /* 0x000fc60000400000 */
[----:B------:R-:W1:Y:S01]  /*2e70*/  MUFU.EX2 R9, R9 ;  /* 0x0000000900097308 */ /* 0x000e620000000800 */
[----:B--2---:R-:W-:Y:S01]  /*2e80*/  FADD R20, R4, 1 ;  /* 0x3f80000004147421 */ /* 0x004fe20000000000 */
[----:B------:R-:W-:Y:S02]  /*2e90*/  F2FP.BF16.F32.PACK_AB R4, R21, R44 ;  /* 0x0000002c1504723e */ /* 0x000fe400000010ff */
[----:B------:R-:W-:Y:S02]  /*2ea0*/  MOV R21, R90 ;  /* 0x0000005a00157202 */ /* 0x000fe40000000f00 */
[----:B------:R-:W-:Y:S02]  /*2eb0*/  LEA R44, R43, R66, 0xd ;  /* 0x000000422b2c7211 */ /* 0x000fe400078e68ff */
[----:B------:R-:W2:Y:S01]  /*2ec0*/  MUFU.EX2 R6, R6 ;  /* 0x0000000600067308 */ /* 0x000ea20000000800 */
[----:B---3--:R-:W-:Y:S01]  /*2ed0*/  FADD R90, R7, 1 ;  /* 0x3f800000075a7421 */ /* 0x008fe20000000000 */
[----:B------:R-:W-:-:S06]  /*2ee0*/  FMUL R7, R27, UR25 ;  /* 0x000000191b077c20 */ /* 0x000fcc0008400000 */
[----:B------:R-:W-:Y:S01]  /*2ef0*/  MUFU.EX2 R11, R11 ;  /* 0x0000000b000b7308 */ /* 0x000fe20000000800 */
[----:B-1----:R-:W-:-:S07]  /*2f00*/  FADD R9, R9, 1 ;  /* 0x3f80000009097421 */ /* 0x002fce0000000000 */
[----:B------:R-:W1:Y:S01]  /*2f10*/  MUFU.EX2 R8, R8 ;  /* 0x0000000800087308 */ /* 0x000e620000000800 */
[----:B--2---:R-:W-:-:S07]  /*2f20*/  FADD R6, R6, 1 ;  /* 0x3f80000006067421 */ /* 0x004fce0000000000 */
[----:B------:R-:W-:Y:S08]  /*2f30*/  MUFU.EX2 R10, R10 ;  /* 0x0000000a000a7308 */ /* 0x000ff00000000800 */
[----:B------:R2:W3:Y:S01]  /*2f40*/  MUFU.RCP R41, R5 ;  /* 0x0000000500297308 */ /* 0x0004e20000001000 */
[----:B-1----:R-:W-:-:S07]  /*2f50*/  FADD R8, R8, 1 ;  /* 0x3f80000008087421 */ /* 0x002fce0000000000 */
[----:B------:R-:W1:Y:S08]  /*2f60*/  MUFU.RCP R20, R20 ;  /* 0x0000001400147308 */ /* 0x000e700000001000 */
[----:B------:R-:W4:Y:S01]  /*2f70*/  MUFU.RCP R9, R9 ;  /* 0x0000000900097308 */ /* 0x000f220000001000 */
[----:B--2---:R-:W-:Y:S01]  /*2f80*/  FMUL R5, R23, UR25 ;  /* 0x0000001917057c20 */ /* 0x004fe20008400000 */
[----:B---3--:R-:W-:-:S03]  /*2f90*/  FMUL R41, R38, R41 ;  /* 0x0000002926297220 */ /* 0x008fc60000400000 */
[C---:B------:R-:W-:Y:S01]  /*2fa0*/  FMUL R72, R5.reuse, R72 ;  /* 0x0000004805487220 */ /* 0x040fe20000400000 */
[----:B------:R-:W-:Y:S02]  /*2fb0*/  F2FP.BF16.F32.PACK_AB R5, R5, R22 ;  /* 0x000000160505723e */ /* 0x000fe400000010ff */
[----:B------:R-:W2:Y:S02]  /*2fc0*/  MUFU.RCP R90, R90 ;  /* 0x0000005a005a7308 */ /* 0x000ea40000001000 */
[----:B------:R-:W-:Y:S02]  /*2fd0*/  F2FP.BF16.F32.PACK_AB R13, R72, R13 ;  /* 0x0000000d480d723e */ /* 0x000fe400000010ff */
[----:B------:R-:W-:Y:S02]  /*2fe0*/  LEA R72, R36, R65, 0xd ;  /* 0x0000004124487211 */ /* 0x000fe400078e68ff */
[----:B------:R-:W-:Y:S01]  /*2ff0*/  MOV R36, R44 ;  /* 0x0000002c00247202 */ /* 0x000fe20000000f00 */
[----:B------:R-:W-:Y:S01]  /*3000*/  FADD R45, R40, 1 ;  /* 0x3f800000282d7421 */ /* 0x000fe20000000000 */
[----:B------:R-:W-:Y:S01]  /*3010*/  MOV R22, R72 ;  /* 0x0000004800167202 */ /* 0x000fe20000000f00 */
[----:B------:R-:W-:Y:S01]  /*3020*/  FADD R72, R11, 1 ;  /* 0x3f8000000b487421 */ /* 0x000fe20000000000 */
[----:B------:R-:W-:Y:S01]  /*3030*/  FADD R11, R10, 1 ;  /* 0x3f8000000a0b7421 */ /* 0x000fe20000000000 */
[----:B------:R3:W5:Y:S01]  /*3040*/  MUFU.RCP R23, R6 ;  /* 0x0000000600177308 */ /* 0x0007620000001000 */
[----:B------:R-:W-:Y:S01]  /*3050*/  FADD R10, R14, 1 ;  /* 0x3f8000000e0a7421 */ /* 0x000fe20000000000 */
[----:B-1----:R-:W-:Y:S01]  /*3060*/  FMUL R44, R39, R20 ;  /* 0x00000014272c7220 */ /* 0x002fe20000400000 */
[----:B----4-:R-:W-:Y:S01]  /*3070*/  FMUL R9, R42, R9 ;  /* 0x000000092a097220 */ /* 0x010fe20000400000 */
[----:B------:R-:W-:Y:S01]  /*3080*/  FMUL R14, R35, UR25 ;  /* 0x00000019230e7c20 */ /* 0x000fe20008400000 */
[----:B--2---:R-:W-:Y:S01]  /*3090*/  FMUL R90, R17, R90 ;  /* 0x0000005a115a7220 */ /* 0x004fe20000400000 */
[----:B------:R-:W-:-:S02]  /*30a0*/  FMUL R27, R7, R44 ;  /* 0x0000002c071b7220 */ /* 0x000fc40000400000 */
[----:B------:R-:W1:Y:S01]  /*30b0*/  MUFU.RCP R8, R8 ;  /* 0x0000000800087308 */ /* 0x000e620000001000 */
[----:B------:R-:W-:Y:S01]  /*30c0*/  FMUL R44, R26, R41 ;  /* 0x000000291a2c7220 */ /* 0x000fe20000400000 */
[----:B------:R-:W-:Y:S01]  /*30d0*/  FMUL R41, R34, UR25 ;  /* 0x0000001922297c20 */ /* 0x000fe20008400000 */
[----:B------:R-:W-:Y:S01]  /*30e0*/  FMUL R34, R30, R9 ;  /* 0x000000091e227220 */ /* 0x000fe20000400000 */
[----:B------:R-:W-:Y:S02]  /*30f0*/  F2FP.BF16.F32.PACK_AB R9, R31, R30 ;  /* 0x0000001e1f09723e */ /* 0x000fe400000010ff */
[----:B------:R-:W-:Y:S02]  /*3100*/  F2FP.BF16.F32.PACK_AB R7, R7, R26 ;  /* 0x0000001a0707723e */ /* 0x000fe400000010ff */
[----:B------:R-:W2:Y:S01]  /*3110*/  MUFU.RCP R72, R72 ;  /* 0x0000004800487308 */ /* 0x000ea20000001000 */
[----:B---3--:R-:W-:Y:S01]  /*3120*/  FMUL R6, R25, UR25 ;  /* 0x0000001919067c20 */ /* 0x008fe20008400000 */
[----:B------:R-:W-:-:S02]  /*3130*/  MOV R25, RZ ;  /* 0x000000ff00197202 */ /* 0x000fc40000000f00 */
[----:B------:R-:W-:Y:S01]  /*3140*/  MOV R26, R96 ;  /* 0x00000060001a7202 */ /* 0x000fe20000000f00 */
[C---:B------:R-:W-:Y:S01]  /*3150*/  FMUL R20, R6.reuse, R59 ;  /* 0x0000003b06147220 */ /* 0x040fe20000400000 */
[----:B------:R-:W-:Y:S02]  /*3160*/  F2FP.BF16.F32.PACK_AB R6, R6, R24 ;  /* 0x000000180606723e */ /* 0x000fe400000010ff */
[----:B------:R-:W3:Y:S01]  /*3170*/  MUFU.RCP R11, R11 ;  /* 0x0000000b000b7308 */ /* 0x000ee20000001000 */
[----:B------:R-:W-:Y:S01]  /*3180*/  LEA R24, R43, R67, 0xd ;  /* 0x000000432b187211 */ /* 0x000fe200078e68ff */
[----:B------:R-:W-:Y:S01]  /*3190*/  FMUL R43, R29, UR25 ;  /* 0x000000191d2b7c20 */ /* 0x000fe20008400000 */
[----:B------:R-:W-:Y:S01]  /*31a0*/  FMUL R29, R32, UR25 ;  /* 0x00000019201d7c20 */ /* 0x000fe20008400000 */
[----:B-----5:R-:W-:Y:S01]  /*31b0*/  FMUL R32, R16, R23 ;  /* 0x0000001710207220 */ /* 0x020fe20000400000 */
[----:B------:R-:W-:Y:S01]  /*31c0*/  MOV R25, R24 ;  /* 0x0000001800197202 */ /* 0x000fe20000000f00 */
[----:B-1----:R-:W-:Y:S01]  /*31d0*/  FMUL R23, R15, R8 ;  /* 0x000000080f177220 */ /* 0x002fe20000400000 */
[----:B------:R-:W-:Y:S01]  /*31e0*/  MOV R24, R92 ;  /* 0x0000005c00187202 */ /* 0x000fe20000000f00 */
[----:B------:R-:W1:Y:S01]  /*31f0*/  MUFU.RCP R10, R10 ;  /* 0x0000000a000a7308 */ /* 0x000e620000001000 */
[----:B------:R-:W-:Y:S01]  /*3200*/  FMUL R92, R28, UR25 ;  /* 0x000000191c5c7c20 */ /* 0x000fe20008400000 */
[----:B------:R-:W-:Y:S01]  /*3210*/  FMUL R28, R33, UR25 ;  /* 0x00000019211c7c20 */ /* 0x000fe20008400000 */
[----:B------:R-:W-:Y:S01]  /*3220*/  FMUL R33, R31, R90 ;  /* 0x0000005a1f217220 */ /* 0x000fe20000400000 */
[----:B------:R-:W-:Y:S01]  /*3230*/  FMUL R35, R43, R32 ;  /* 0x000000202b237220 */ /* 0x000fe20000400000 */
[----:B------:R-:W-:Y:S01]  /*3240*/  MOV R90, UR8 ;  /* 0x00000008005a7c02 */ /* 0x000fe20008000f00 */
[----:B--2---:R-:W-:Y:S01]  /*3250*/  FMUL R32, R19, R72 ;  /* 0x0000004813207220 */ /* 0x004fe20000400000 */
[----:B------:R-:W-:Y:S01]  /*3260*/  FMUL R40, R92, R23 ;  /* 0x000000175c287220 */ /* 0x000fe20000400000 */
[----:B------:R-:W2:Y:S01]  /*3270*/  MUFU.RCP R45, R45 ;  /* 0x0000002d002d7308 */ /* 0x000ea20000001000 */
[----:B---3--:R-:W-:Y:S01]  /*3280*/  FMUL R31, R18, R11 ;  /* 0x0000000b121f7220 */ /* 0x008fe20000400000 */
[----:B------:R-:W-:Y:S01]  /*3290*/  LEA R72, R90, R61, 0xd ;  /* 0x0000003d5a487211 */ /* 0x000fe200078e68ff */
[----:B------:R-:W-:Y:S01]  /*32a0*/  FMUL R32, R29, R32 ;  /* 0x000000201d207220 */ /* 0x000fe20000400000 */
[----:B------:R-:W-:Y:S01]  /*32b0*/  F2FP.BF16.F32.PACK_AB R8, R43, R92 ;  /* 0x0000005c2b08723e */ /* 0x000fe200000010ff */
[----:B------:R-:W-:Y:S01]  /*32c0*/  FMUL R31, R28, R31 ;  /* 0x0000001f1c1f7220 */ /* 0x000fe20000400000 */
[C---:B------:R-:W-:Y:S01]  /*32d0*/  LEA R96, R90.reuse, R63, 0xd ;  /* 0x0000003f5a607211 */ /* 0x040fe200078e68ff */
[----:B------:R3:W-:Y:S01]  /*32e0*/  STSM.16.M88.4 [R21], R4 ;  /* 0x0000000415007844 */ /* 0x0007e20000000200 */
[----:B------:R-:W-:Y:S01]  /*32f0*/  LEA R92, R90, R64, 0xd ;  /* 0x000000405a5c7211 */ /* 0x000fe200078e68ff */
[----:B-1----:R-:W-:Y:S01]  /*3300*/  FMUL R11, R47, R10 ;  /* 0x0000000a2f0b7220 */ /* 0x002fe20000400000 */
[----:B------:R-:W-:-:S02]  /*3310*/  F2FP.BF16.F32.PACK_AB R10, R28, R29 ;  /* 0x0000001d1c0a723e */ /* 0x000fc400000010ff */
[----:B------:R-:W-:Y:S01]  /*3320*/  LEA R90, R90, R65, 0xd ;  /* 0x000000415a5a7211 */ /* 0x000fe200078e68ff */
[C---:B------:R-:W-:Y:S01]  /*3330*/  FMUL R29, R14.reuse, R11 ;  /* 0x0000000b0e1d7220 */ /* 0x040fe20000400000 */
[----:B------:R-:W-:Y:S02]  /*3340*/  F2FP.BF16.F32.PACK_AB R11, R14, R41 ;  /* 0x000000290e0b723e */ /* 0x000fe400000010ff */
[----:B------:R-:W-:Y:S01]  /*3350*/  MOV R72, R72 ;  /* 0x0000004800487202 */ /* 0x000fe20000000f00 */
[----:B--2---:R-:W-:Y:S01]  /*3360*/  FMUL R30, R46, R45 ;  /* 0x0000002d2e1e7220 */ /* 0x004fe20000400000 */
[----:B------:R-:W-:Y:S01]  /*3370*/  MOV R43, R96 ;  /* 0x00000060002b7202 */ /* 0x000fe20000000f00 */
[----:B------:R1:W-:Y:S01]  /*3380*/  STSM.16.M88.4 [R22], R8 ;  /* 0x0000000816007844 */ /* 0x0003e20000000200 */
[----:B------:R-:W-:Y:S01]  /*3390*/  F2FP.BF16.F32.PACK_AB R59, R39, R38 ;  /* 0x00000026273b723e */ /* 0x000fe200000010ff */
[----:B------:R-:W-:Y:S01]  /*33a0*/  FMUL R30, R41, R30 ;  /* 0x0000001e291e7220 */ /* 0x000fe20000400000 */
[----:B------:R-:W-:Y:S01]  /*33b0*/  MOV R41, R92 ;  /* 0x0000005c00297202 */ /* 0x000fe20000000f00 */
[----:B------:R2:W-:Y:S01]  /*33c0*/  STSM.16.M88.4 [R72], R48 ;  /* 0x0000003048007844 */ /* 0x0005e20000000200 */
[----:B------:R-:W-:-:S02]  /*33d0*/  F2FP.BF16.F32.PACK_AB R18, R18, R19 ;  /* 0x000000131212723e */ /* 0x000fc400000010ff */
[----:B------:R-:W-:Y:S01]  /*33e0*/  MOV R28, R90 ;  /* 0x0000005a001c7202 */ /* 0x000fe20000000f00 */
[----:B------:R2:W-:Y:S01]  /*33f0*/  STSM.16.M88.4 [R43], R52 ;  /* 0x000000342b007844 */ /* 0x0005e20000000200 */
[----:B------:R-:W-:Y:S02]  /*3400*/  F2FP.BF16.F32.PACK_AB R16, R16, R15 ;  /* 0x0000000f1010723e */ /* 0x000fe400000010ff */
[----:B------:R-:W-:Y:S01]  /*3410*/  F2FP.BF16.F32.PACK_AB R17, R17, R42 ;  /* 0x0000002a1111723e */ /* 0x000fe200000010ff */
[----:B------:R2:W-:Y:S01]  /*3420*/  STSM.16.M88.4 [R41], R56 ;  /* 0x0000003829007844 */ /* 0x0005e20000000200 */
[----:B------:R-:W-:Y:S02]  /*3430*/  F2FP.BF16.F32.PACK_AB R19, R47, R46 ;  /* 0x0000002e2f13723e */ /* 0x000fe400000010ff */
[----:B------:R-:W-:Y:S02]  /*3440*/  F2FP.BF16.F32.PACK_AB R14, R20, R37 ;  /* 0x00000025140e723e */ /* 0x000fe400000010ff */
[----:B------:R-:W-:Y:S01]  /*3450*/  F2FP.BF16.F32.PACK_AB R20, R88, R95 ;  /* 0x0000005f5814723e */ /* 0x000fe200000010ff */
[----:B------:R2:W-:Y:S01]  /*3460*/  STSM.16.M88.4 [R28], R16 ;  /* 0x000000101c007844 */ /* 0x0005e20000000200 */
[----:B---3--:R-:W-:-:S02]  /*3470*/  F2FP.BF16.F32.PACK_AB R4, R81, R80 ;  /* 0x000000505104723e */ /* 0x008fc400000010ff */
[----:B------:R-:W-:Y:S02]  /*3480*/  F2FP.BF16.F32.PACK_AB R5, R79, R78 ;  /* 0x0000004e4f05723e */ /* 0x000fe400000010ff */
[----:B------:R-:W-:Y:S02]  /*3490*/  F2FP.BF16.F32.PACK_AB R6, R77, R76 ;  /* 0x0000004c4d06723e */ /* 0x000fe400000010ff */
[----:B------:R-:W-:Y:S02]  /*34a0*/  F2FP.BF16.F32.PACK_AB R7, R75, R74 ;  /* 0x0000004a4b07723e */ /* 0x000fe400000010ff */
[----:B------:R-:W-:Y:S02]  /*34b0*/  F2FP.BF16.F32.PACK_AB R21, R87, R86 ;  /* 0x000000565715723e */ /* 0x000fe400000010ff */
[----:B------:R-:W-:Y:S01]  /*34c0*/  F2FP.BF16.F32.PACK_AB R23, R83, R82 ;  /* 0x000000525317723e */ /* 0x000fe200000010ff */
[----:B------:R2:W-:Y:S01]  /*34d0*/  STSM.16.M88.4 [R36], R4 ;  /* 0x0000000424007844 */ /* 0x0005e20000000200 */
[----:B-1----:R-:W-:-:S02]  /*34e0*/  F2FP.BF16.F32.PACK_AB R22, R85, R84 ;  /* 0x000000545516723e */ /* 0x002fc400000010ff */
[----:B------:R-:W-:Y:S02]  /*34f0*/  F2FP.BF16.F32.PACK_AB R15, R27, R44 ;  /* 0x0000002c1b0f723e */ /* 0x000fe400000010ff */
[----:B------:R-:W-:Y:S01]  /*3500*/  F2FP.BF16.F32.PACK_AB R8, R35, R40 ;  /* 0x000000282308723e */ /* 0x000fe200000010ff */
[----:B------:R2:W-:Y:S01]  /*3510*/  STSM.16.M88.4 [R25], R20 ;  /* 0x0000001419007844 */ /* 0x0005e20000000200 */
[----:B------:R-:W-:Y:S02]  /*3520*/  F2FP.BF16.F32.PACK_AB R9, R33, R34 ;  /* 0x000000222109723e */ /* 0x000fe400000010ff */
[----:B------:R-:W-:Y:S01]  /*3530*/  F2FP.BF16.F32.PACK_AB R10, R31, R32 ;  /* 0x000000201f0a723e */ /* 0x000fe200000010ff */
[----:B------:R2:W-:Y:S01]  /*3540*/  STSM.16.M88.4 [R24], R12 ;  /* 0x0000000c18007844 */ /* 0x0005e20000000200 */
[----:B------:R-:W-:-:S05]  /*3550*/  F2FP.BF16.F32.PACK_AB R11, R29, R30 ;  /* 0x0000001e1d0b723e */ /* 0x000fca00000010ff */
[----:B------:R2:W-:Y:S01]  /*3560*/  STSM.16.M88.4 [R26], R8 ;  /* 0x000000081a007844 */ /* 0x0005e20000000200 */
[----:B------:R1:W-:Y:S06]  /*3570*/  MEMBAR.ALL.CTA ;  /* 0x0000000000007992 */ /* 0x0003ec0000008000 */
[----:B-1----:R-:W1:Y:S02]  /*3580*/  FENCE.VIEW.ASYNC.S ;  /* 0x00000000000073c6 */ /* 0x002e640000000000 */
[----:B-1----:R-:W-:Y:S06]  /*3590*/  BAR.SYNC.DEFER_BLOCKING 0x1, 0x80 ;  /* 0x0042000000007b1d */ /* 0x002fec0000010000 */
[----:B------:R-:W-:Y:S05]  /*35a0*/  BRA.U !UP2, `(.L_x_25) ;  /* 0x000000010a507547 */ /* 0x000fea000b800000 */
[----:B------:R-:W-:Y:S02]  /*35b0*/  USHF.L.U32 UR12, UR12, 0xc, URZ ;  /* 0x0000000c0c0c7899 */ /* 0x000fe400080006ff */
[----:B------:R-:W-:Y:S02]  /*35c0*/  USHF.L.U32 UR8, UR8, 0xc, URZ ;  /* 0x0000000c08087899 */ /* 0x000fe400080006ff */
[----:B------:R-:W-:Y:S02]  /*35d0*/  USHF.L.U32 UR4, UR4, 0xc, URZ ;  /* 0x0000000c04047899 */ /* 0x000fe400080006ff */
[----:B------:R-:W-:Y:S02]  /*35e0*/  UIADD3 UR12, UPT, UPT, UR12, UR12, URZ ;  /* 0x0000000c0c0c7290 */ /* 0x000fe4000fffe0ff */
[----:B------:R-:W-:Y:S02]  /*35f0*/  ULEA UR13, UR26, UR13, 0x8 ;  /* 0x0000000d1a0d7291 */ /* 0x000fe4000f8e40ff */
[----:B------:R-:W-:-:S02]  /*3600*/  UIADD3 UR8, UPT, UPT, UR8, UR8, URZ ;  /* 0x0000000808087290 */ /* 0x000fc4000fffe0ff */
[----:B------:R-:W-:Y:S02]  /*3610*/  ULEA UR5, UR26, UR5, 0x2 ;  /* 0x000000051a057291 */ /* 0x000fe4000f8e10ff */
[----:B------:R-:W-:Y:S02]  /*3620*/  UIADD3 UR4, UPT, UPT, UR24, UR4, UR4 ;  /* 0x0000000418047290 */ /* 0x000fe4000fffe004 */
[----:B------:R-:W-:Y:S02]  /*3630*/  UIADD3 UR12, UPT, UPT, UR12, 0x400, UR24 ;  /* 0x000004000c0c7890 */ /* 0x000fe4000fffe018 */
[----:B------:R-:W-:Y:S02]  /*3640*/  UIADD3 UR9, UPT, UPT, UR13, 0x40, URZ ;  /* 0x000000400d097890 */ /* 0x000fe4000fffe0ff */
[----:B------:R-:W-:Y:S02]  /*3650*/  UIADD3 UR8, UPT, UPT, UR8, 0x400, UR24 ;  /* 0x0000040008087890 */ /* 0x000fe4000fffe018 */
[----:B------:R-:W-:-:S02]  /*3660*/  USHF.L.U32 UR5, UR5, 0x5, URZ ;  /* 0x0000000505057899 */ /* 0x000fc400080006ff */
[----:B------:R-:W-:Y:S01]  /*3670*/  UIADD3 UR4, UPT, UPT, UR4, 0x8400, URZ ;  /* 0x0000840004047890 */ /* 0x000fe2000fffe0ff */
[----:B------:R1:W-:Y:S01]  /*3680*/  UTMASTG.2D [UR12], [UR30], desc[URZ] ;  /* 0x0000ff0c1e0073b5 */ /* 0x0003e20008009000 */
[----:B------:R-:W-:Y:S01]  /*3690*/  UMOV UR10, UR14 ;  /* 0x0000000e000a7c82 */ /* 0x000fe20008000000 */
[----:B------:R-:W-:Y:S02]  /*36a0*/  UMOV UR6, UR14 ;  /* 0x0000000e00067c82 */ /* 0x000fe40008000000 */
[----:B------:R1:W-:Y:S04]  /*36b0*/  UTMASTG.2D [UR8], [UR30], desc[URZ] ;  /* 0x0000ff081e0073b5 */ /* 0x0003e80008009000 */
[----:B------:R1:W-:Y:S01]  /*36c0*/  UTMASTG.2D [UR4], [UR28], desc[URZ] ;  /* 0x0000ff041c0073b5 */ /* 0x0003e20008009000 */
[----:B------:R0:W-:Y:S01]  /*36d0*/  UTMACMDFLUSH ;  /* 0x00000000000079b7 */ /* 0x0001e20000000000 */
[----:B-1----:R-:W-:-:S04]  /*36e0*/  DEPBAR.LE SB0, 0x3 ;  /* 0x000080c00000791a */ /* 0x002fc80000000000 */
.L_x_25:
[----:B------:R-:W-:Y:S01]  /*36f0*/  BAR.SYNC.DEFER_BLOCKING 0x1, 0x80 ;  /* 0x0042000000007b1d */ /* 0x000fe20000010000 */
[----:B------:R-:W-:Y:S02]  /*3700*/  UPLOP3.LUT UP0, UPT, UPT, UPT, UP1, 0x80, 0x8 ;  /* 0x000000000008789c */ /* 0x000fe40003f0f010 */
[----:B------:R-:W-:-:S03]  /*3710*/  UPLOP3.LUT UP1, UPT, UPT, UPT, UPT, 0x40, 0x4 ;  /* 0x000000000004789c */ /* 0x000fc60003f2e870 */
[----:B------:R-:W-:-:S04]  /*3720*/  UMOV UR5, 0x2 ;  /* 0x0000000200057882 */ /* 0x000fc80000000000 */
[----:B------:R-:W-:Y:S05]  /*3730*/  BRA.U UP0, `(.L_x_26) ;  /* 0xffffffe500c07547 */ /* 0x000fea000b83ffff */
[----:B------:R-:W1:Y:S01]  /*3740*/  LDCU.64 UR4, c[0x0][0x5c0] ;  /* 0x0000b800ff0477ac */ /* 0x000e620008000a00 */
[----:B------:R-:W-:Y:S01]  /*3750*/  UIADD3 UR21, UPT, UPT, UR11, UR21, URZ ;  /* 0x000000150b157290 */ /* 0x000fe2000fffe0ff */
[----:B------:R-:W-:-:S03]  /*3760*/  ELECT P0, URZ, PT ;  /* 0x0000000000ff782f */ /* 0x000fc60003800000 */
[----:B------:R-:W-:Y:S02]  /*3770*/  UISETP.GE.AND UP0, UPT, UR21, 0x400, UPT ;  /* 0x000004001500788c */ /* 0x000fe4000bf06270 */
[----:B------:R-:W-:Y:S02]  /*3780*/  UIADD3 UR7, UPT, UPT, UR7, 0x1, URZ ;  /* 0x0000000107077890 */ /* 0x000fe4000fffe0ff */
[----:B-1----:R-:W-:-:S06]  /*3790*/  UIMAD.WIDE.U32 UR8, UR21, UR5, URZ ;  /* 0x00000005150872a5 */ /* 0x002fcc000f8e00ff */
[----:B--2---:R-:W-:Y:S01]  /*37a0*/  @P0 IMAD.MOV.U32 R5, RZ, RZ, 0x1 ;  /* 0x00000001ff050424 */ /* 0x004fe200078e00ff */
[----:B------:R-:W1:Y:S03]  /*37b0*/  LDCU UR5, c[0x0][0x5d0] ;  /* 0x0000ba00ff0577ac */ /* 0x000e660008000800 */
[----:B------:R2:W-:Y:S01]  /*37c0*/  @P0 SYNCS.ARRIVE.TRANS64.ART0 RZ, [R0+URZ+0x50], R5 ;  /* 0x0000500500ff09a7 */ /* 0x0005e200085000ff */
[----:B------:R-:W-:-:S04]  /*37d0*/  UIADD3 UR6, UPT, UPT, UR21, -UR9, URZ ;  /* 0x8000000915067290 */ /* 0x000fc8000fffe0ff */
[----:B------:R-:W-:-:S04]  /*37e0*/  USHF.R.U32.HI UR6, URZ, UR20, UR6 ;  /* 0x00000014ff067299 */ /* 0x000fc80008011606 */
[----:B------:R-:W-:-:S04]  /*37f0*/  UIADD3 UR6, UPT, UPT, UR9, UR6, URZ ;  /* 0x0000000609067290 */ /* 0x000fc8000fffe0ff */
[----:B------:R-:W-:-:S04]  /*3800*/  USHF.R.U32.HI UR14, URZ, UR19, UR6 ;  /* 0x00000013ff0e7299 */ /* 0x000fc80008011606 */
[----:B------:R-:W-:-:S04]  /*3810*/  UIADD3 UR14, UPT, UPT, -UR14, URZ, URZ ;  /* 0x000000ff0e0e7290 */ /* 0x000fc8000fffe1ff */
[----:B------:R-:W-:Y:S01]  /*3820*/  UIMAD UR14, UR4, UR14, UR21 ;  /* 0x0000000e040e72a4 */ /* 0x000fe2000f8e0215 */
[----:B--2---:R-:W-:-:S03]  /*3830*/  VIADD R0, R3, 0x1 ;  /* 0x0000000103007836 */ /* 0x004fc60000000000 */
[----:B-1----:R-:W-:Y:S01]  /*3840*/  UIMAD.WIDE.U32 UR8, UR14, UR5, URZ ;  /* 0x000000050e0872a5 */ /* 0x002fe2000f8e00ff */
[----:B------:R-:W1:Y:S01]  /*3850*/  LDCU.64 UR4, c[0x0][0x5d8] ;  /* 0x0000bb00ff0477ac */ /* 0x000e620008000a00 */
[----:B------:R-:W-:Y:S02]  /*3860*/  ISETP.NE.AND P0, PT, R0, 0x2, PT ;  /* 0x000000020000780c */ /* 0x000fe40003f05270 */
[----:B------:R-:W-:Y:S02]  /*3870*/  UIADD3 UR6, UPT, UPT, UR14, -UR9, URZ ;  /* 0x800000090e067290 */ /* 0x000fe4000fffe0ff */
[----:B------:R-:W-:Y:S02]  /*3880*/  SEL R3, RZ, 0x1, P0 ;  /* 0x00000001ff037807 */ /* 0x000fe40000000000 */
[----:B------:R-:W-:Y:S02]  /*3890*/  USHF.R.U32.HI UR6, URZ, UR18, UR6 ;  /* 0x00000012ff067299 */ /* 0x000fe40008011606 */
[----:B------:R-:W-:-:S02]  /*38a0*/  LOP3.LUT R60, R60, R3, RZ, 0x3c, !PT ;  /* 0x000000033c3c7212 */ /* 0x000fc400078e3cff */
[----:B------:R-:W-:Y:S01]  /*38b0*/  UIADD3 UR6, UPT, UPT, UR9, UR6, URZ ;  /* 0x0000000609067290 */ /* 0x000fe2000fffe0ff */
[----:B------:R-:W-:-:S03]  /*38c0*/  SEL R3, R0, RZ, P0 ;  /* 0x000000ff00037207 */ /* 0x000fc60000000000 */
[----:B------:R-:W-:-:S04]  /*38d0*/  USHF.R.U32.HI UR6, URZ, UR17, UR6 ;  /* 0x00000011ff067299 */ /* 0x000fc80008011606 */
[----:B-1----:R-:W-:Y:S01]  /*38e0*/  UIMAD.WIDE.U32 UR8, UR6, UR5, URZ ;  /* 0x00000005060872a5 */ /* 0x002fe2000f8e00ff */
[----:B------:R-:W1:Y:S03]  /*38f0*/  LDCU UR5, c[0x0][0x5cc] ;  /* 0x0000b980ff0577ac */ /* 0x000e660008000800 */
[----:B------:R-:W-:-:S04]  /*3900*/  UIADD3 UR8, UPT, UPT, UR6, -UR9, URZ ;  /* 0x8000000906087290 */ /* 0x000fc8000fffe0ff */
[----:B------:R-:W-:-:S04]  /*3910*/  USHF.R.U32.HI UR8, URZ, UR16, UR8 ;  /* 0x00000010ff087299 */ /* 0x000fc80008011608 */
[----:B------:R-:W-:-:S04]  /*3920*/  UIADD3 UR8, UPT, UPT, UR9, UR8, URZ ;  /* 0x0000000809087290 */ /* 0x000fc8000fffe0ff */
[----:B------:R-:W-:-:S04]  /*3930*/  USHF.R.U32.HI UR26, URZ, UR15, UR8 ;  /* 0x0000000fff1a7299 */ /* 0x000fc80008011608 */
[----:B------:R-:W-:-:S04]  /*3940*/  UIADD3 UR26, UPT, UPT, -UR26, URZ, URZ ;  /* 0x000000ff1a1a7290 */ /* 0x000fc8000fffe1ff */
[----:B------:R-:W-:Y:S02]  /*3950*/  UIMAD UR26, UR4, UR26, UR6 ;  /* 0x0000001a041a72a4 */ /* 0x000fe4000f8e0206 */
[----:B------:R-:W-:-:S04]  /*3960*/  UIADD3 UR6, UPT, UPT, -UR6, URZ, URZ ;  /* 0x000000ff06067290 */ /* 0x000fc8000fffe1ff */
[----:B-1----:R-:W-:Y:S01]  /*3970*/  UIMAD UR14, UR5, UR6, UR14 ;  /* 0x00000006050e72a4 */ /* 0x002fe2000f8e020e */
[----:B------:R-:W-:Y:S11]  /*3980*/  BRA.U !UP0, `(.L_x_27) ;  /* 0xffffffe108e07547 */ /* 0x000ff6000b83ffff */
.L_x_23:
[----:B------:R-:W-:Y:S05]  /*3990*/  BRA.U !UP2, `(.L_x_28) ;  /* 0x000000010a1c7547 */ /* 0x000fea000b800000 */
[----:B------:R-:W3:Y:S01]  /*39a0*/  S2UR UR4, SR_CgaCtaId ;  /* 0x00000000000479c3 */ /* 0x000ee20000008800 */
[----:B------:R-:W-:Y:S01]  /*39b0*/  ELECT P0, URZ, PT ;  /* 0x0000000000ff782f */ /* 0x000fe20003800000 */
[----:B------:R-:W-:Y:S01]  /*39c0*/  HFMA2 R0, -RZ, RZ, 0, 5.9604644775390625e-08 ;  /* 0x00000001ff007431 */ /* 0x000fe200000001ff */
[----:B------:R-:W-:-:S05]  /*39d0*/  UMOV UR5, 0x40 ;  /* 0x0000004000057882 */ /* 0x000fca0000000000 */
[----:B------:R-:W-:Y:S01]  /*39e0*/  UVIRTCOUNT.DEALLOC.SMPOOL 0x80 ;  /* 0x000000800000784c */ /* 0x000fe20000000000 */
[----:B---3--:R-:W-:-:S09]  /*39f0*/  ULEA UR4, UR4, UR5, 0x18 ;  /* 0x0000000504047291 */ /* 0x008fd2000f8ec0ff */
[----:B------:R3:W-:Y:S03]  /*3a00*/  @P0 STS.U8 [UR4], R0 ;  /* 0x00000000ff000988 */ /* 0x0007e60008000004 */
.L_x_28:
[----:B------:R-:W-:Y:S06]  /*3a10*/  BAR.SYNC.DEFER_BLOCKING 0x1, 0x80 ;  /* 0x0042000000007b1d */ /* 0x000fec0000010000 */
[----:B------:R-:W-:Y:S05]  /*3a20*/  BRA.U !UP2, `(.L_x_29) ;  /* 0x000000010aa07547 */ /* 0x000fea000b800000 */
[----:B------:R-:W4:Y:S01]  /*3a30*/  S2UR UR5, SR_CgaCtaId ;  /* 0x00000000000579c3 */ /* 0x000f220000008800 */
[----:B------:R-:W-:Y:S01]  /*3a40*/  NOP ;  /* 0x0000000000007918 */ /* 0x000fe20000000000 */
[----:B------:R-:W-:Y:S01]  /*3a50*/  UMOV UR4, 0x50 ;  /* 0x0000005000047882 */ /* 0x000fe20000000000 */
[----:B--2---:R-:W-:Y:S01]  /*3a60*/  LOP3.LUT R4, R70, 0xffff, RZ, 0xc0, !PT ;  /* 0x0000ffff46047812 */ /* 0x004fe200078ec0ff */
[----:B------:R-:W-:Y:S02]  /*3a70*/  IMAD.MOV.U32 R3, RZ, RZ, 0xff ;  /* 0x000000ffff037424 */ /* 0x000fe400078e00ff */
[----:B-1----:R-:W-:Y:S01]  /*3a80*/  IMAD.MOV.U32 R2, RZ, RZ, 0x1 ;  /* 0x00000001ff027424 */ /* 0x002fe200078e00ff */
[----:B------:R-:W-:-:S04]  /*3a90*/  SHF.R.U32.HI R4, RZ, 0x5, R4 ;  /* 0x00000005ff047819 */ /* 0x000fc80000011604 */
[----:B------:R-:W-:Y:S01]  /*3aa0*/  SHF.L.U32 R3, R3, R4, RZ ;  /* 0x0000000403037219 */ /* 0x000fe200000006ff */
[----:B------:R-:W-:-:S05]  /*3ab0*/  VIADD R5, R4, 0x10 ;  /* 0x0000001004057836 */ /* 0x000fca0000000000 */
[----:B------:R-:W-:Y:S01]  /*3ac0*/  SHF.L.U32 R2, R2, R5, RZ ;  /* 0x0000000502027219 */ /* 0x000fe200000006ff */
[----:B----4-:R-:W-:-:S03]  /*3ad0*/  ULEA UR5, UR5, UR4, 0x18 ;  /* 0x0000000405057291 */ /* 0x010fc6000f8ec0ff */
[----:B------:R-:W-:-:S04]  /*3ae0*/  LOP3.LUT R5, R2, R3, RZ, 0xfc, !PT ;  /* 0x0000000302057212 */ /* 0x000fc800078efcff */
[C---:B------:R-:W-:Y:S02]  /*3af0*/  LOP3.LUT R3, R5.reuse, 0xffff, RZ, 0xc0, !PT ;  /* 0x0000ffff05037812 */ /* 0x040fe400078ec0ff */
[----:B---3--:R-:W1:Y:S02]  /*3b00*/  LDS R0, [UR5] ;  /* 0x00000005ff007984 */ /* 0x008e640008000800 */
[----:B-1----:R-:W-:-:S04]  /*3b10*/  LOP3.LUT R2, R5, 0xffff, R0, 0x80, !PT ;  /* 0x0000ffff05027812 */ /* 0x002fc800078e8000 */
[----:B------:R-:W-:-:S13]  /*3b20*/  ISETP.NE.AND P0, PT, R2, R3, PT ;  /* 0x000000030200720c */ /* 0x000fda0003f05270 */
[----:B------:R-:W-:Y:S05]  /*3b30*/  @P0 BRA `(.L_x_30) ;  /* 0x0000000000500947 */ /* 0x000fea0003800000 */
[----:B------:R-:W-:Y:S02]  /*3b40*/  SHF.R.U32.HI R0, RZ, 0x10, R0 ;  /* 0x00000010ff007819 */ /* 0x000fe40000011600 */
[----:B------:R-:W-:-:S04]  /*3b50*/  SHF.R.U32.HI R3, RZ, 0x10, R5 ;  /* 0x00000010ff037819 */ /* 0x000fc80000011605 */
[----:B------:R-:W-:-:S04]  /*3b60*/  LOP3.LUT R0, R0, R3, RZ, 0xc0, !PT ;  /* 0x0000000300007212 */ /* 0x000fc800078ec0ff */
[----:B------:R-:W-:-:S13]  /*3b70*/  ISETP.NE.AND P0, PT, R0, R3, PT ;  /* 0x000000030000720c */ /* 0x000fda0003f05270 */
[----:B------:R-:W-:Y:S05]  /*3b80*/  @P0 BRA `(.L_x_31) ;  /* 0x0000000000300947 */ /* 0x000fea0003800000 */
[----:B------:R-:W-:Y:S01]  /*3b90*/  R2UR UR7, R5 ;  /* 0x00000000050772ca */ /* 0x000fe200000e0000 */
[----:B------:R-:W1:Y:S01]  /*3ba0*/  S2R R2, SR_LANEID ;  /* 0x0000000000027919 */ /* 0x000e620000000000 */
[----:B------:R-:W-:Y:S02]  /*3bb0*/  VOTEU.ANY UR6, UPT, PT ;  /* 0x0000000000067886 */ /* 0x000fe400038e0100 */
[----:B------:R-:W-:-:S09]  /*3bc0*/  UFLO.U32 UR6, UR6 ;  /* 0x00000006000672bd */ /* 0x000fd200080e0000 */
[----:B------:R-:W-:-:S06]  /*3bd0*/  ULOP3.LUT UR7, URZ, UR7, URZ, 0x33, !UPT ;  /* 0x00000007ff077292 */ /* 0x000fcc000f8e33ff */
[----:B------:R-:W-:-:S04]  /*3be0*/  IMAD.U32 R0, RZ, RZ, UR7 ;  /* 0x00000007ff007e24 */ /* 0x000fc8000f8e00ff */
[----:B------:R-:W2:Y:S02]  /*3bf0*/  REDUX UR4, R0 ;  /* 0x00000000000473c4 */ /* 0x000ea40000000000 */
[----:B------:R3:W-:Y:S01]  /*3c00*/  UTCATOMSWS.AND URZ, UR7 ;  /* 0x0000000700ff79e3 */ /* 0x0007e20008000000 */
[----:B-1----:R-:W-:Y:S01]  /*3c10*/  ISETP.EQ.U32.AND P0, PT, R2, UR6, PT ;  /* 0x0000000602007c0c */ /* 0x002fe2000bf02070 */
[----:B--2---:R-:W-:-:S12]  /*3c20*/  IMAD.U32 R2, RZ, RZ, UR4 ;  /* 0x00000004ff027e24 */ /* 0x004fd8000f8e00ff */
[----:B------:R3:W-:Y:S01]  /*3c30*/  @P0 ATOMS.AND RZ, [UR5], R2 ;  /* 0x00000002ffff098c */ /* 0x0007e2000a800005 */
[----:B------:R-:W-:Y:S05]  /*3c40*/  BRA `(.L_x_32) ;  /* 0x0000000000147947 */ /* 0x000fea0003800000 */
.L_x_31:
[----:B------:R-:W-:Y:S02]  /*3c50*/  MOV R2, 0x3c70 ;  /* 0x00003c7000027802 */ /* 0x000fe40000000f00 */
[----:B------:R-:W-:Y:S05]  /*3c60*/  CALL.REL.NOINC `($__internal_0_$__cuda_sm10x_tcgen05_guardrail_trap_col_being_dealloced_not_returned_by_alloc) ;  /* 0x0000000000cc7944 */ /* 0x000fea0003c00000 */
[----:B------:R-:W-:Y:S05]  /*3c70*/  BRA `(.L_x_32) ;  /* 0x0000000000087947 */ /* 0x000fea0003800000 */
.L_x_30:
[----:B------:R-:W-:Y:S02]  /*3c80*/  MOV R2, 0x3ca0 ;  /* 0x00003ca000027802 */ /* 0x000fe40000000f00 */
[----:B------:R-:W-:Y:S05]  /*3c90*/  CALL.REL.NOINC `($__internal_2_$__cuda_sm10x_tcgen05_guardrail_trap_unallocated_columns_being_dealloced) ;  /* 0x0000000000d87944 */ /* 0x000fea0003c00000 */
.L_x_32:
[----:B------:R-:W-:Y:S01]  /*3ca0*/  NOP ;  /* 0x0000000000007918 */ /* 0x000fe20000000000 */
.L_x_29:
[----:B------:R-:W-:-:S04]  /*3cb0*/  DEPBAR.LE SB0, 0x0 ;  /* 0x000080000000791a */ /* 0x000fc80000000000 */
[----:B---3--:R-:W-:Y:S05]  /*3cc0*/  EXIT ;  /* 0x000000000000794d */ /* 0x008fea0003800000 */
.L_x_6:
[----:B------:R-:W-:Y:S02]  /*3cd0*/  MOV R6, UR14 ;  /* 0x0000000e00067c02 */ /* 0x000fe40008000f00 */
[----:B------:R-:W-:Y:S02]  /*3ce0*/  MOV R7, UR14 ;  /* 0x0000000e00077c02 */ /* 0x000fe40008000f00 */
[----:B------:R-:W-:-:S07]  /*3cf0*/  MOV R0, UR9 ;  /* 0x0000000900007c02 */ /* 0x000fce0008000f00 */
.L_x_33:
[----:B-1----:R1:W2:Y:S02]  /*3d00*/  SYNCS.PHASECHK.TRANS64.TRYWAIT P0, [R0+URZ+0x20], R7 ;  /* 0x00002007000075a7 */ /* 0x0022a400080011ff */
[----:B--2---:R-:W-:Y:S05]  /*3d10*/  @!P0 NANOSLEEP.SYNCS 0x989680 ;  /* 0x009896800000895d */ /* 0x004fea0003900000 */
[----:B------:R-:W2:Y:S02]  /*3d20*/  @!P0 SYNCS.PHASECHK.TRANS64 P0, [R0+URZ+0x20], R7 ;  /* 0x00002007000085a7 */ /* 0x000ea400080010ff */
[----:B--2---:R-:W-:Y:S05]  /*3d30*/  @!P0 BRA `(.L_x_33) ;  /* 0xfffffffc00f08947 */ /* 0x004fea000383ffff */
[----:B------:R-:W-:Y:S05]  /*3d40*/  BRA `(.L_x_5) ;  /* 0xffffffc800f47947 */ /* 0x000fea000383ffff */
.L_x_9:
[----:B------:R-:W-:Y:S02]  /*3d50*/  MOV R2, UR6 ;  /* 0x0000000600027c02 */ /* 0x000fe40008000f00 */
[----:B------:R-:W-:Y:S02]  /*3d60*/  MOV R3, UR6 ;  /* 0x0000000600037c02 */ /* 0x000fe40008000f00 */
[----:B------:R-:W-:-:S07]  /*3d70*/  MOV R0, UR4 ;  /* 0x0000000400007c02 */ /* 0x000fce0008000f00 */
.L_x_34:
[----:B-1----:R1:W5:Y:S02]  /*3d80*/  SYNCS.PHASECHK.TRANS64.TRYWAIT P0, [R0+URZ+0x20], R3 ;  /* 0x00002003000075a7 */ /* 0x00236400080011ff */
[----:B-----5:R-:W-:Y:S05]  /*3d90*/  @!P0 NANOSLEEP.SYNCS 0x989680 ;  /* 0x009896800000895d */ /* 0x020fea0003900000 */
[----:B------:R-:W5:Y:S02]  /*3da0*/  @!P0 SYNCS.PHASECHK.TRANS64 P0, [R0+URZ+0x20], R3 ;  /* 0x00002003000085a7 */ /* 0x000f6400080010ff */
[----:B-----5:R-:W-:Y:S05]  /*3db0*/  @!P0 BRA `(.L_x_34) ;  /* 0xfffffffc00f08947 */ /* 0x020fea000383ffff */
[----:B------:R-:W-:Y:S05]  /*3dc0*/  BRA `(.L_x_35) ;  /* 0xffffffcc00dc7947 */ /* 0x000fea000383ffff */
.L_x_12:
[----:B------:R-:W-:Y:S02]  /*3dd0*/  MOV R0, UR7 ;  /* 0x0000000700007c02 */ /* 0x000fe40008000f00 */
[-C--:B------:R-:W-:Y:S02]  /*3de0*/  MOV R6, R2.reuse ;  /* 0x0000000200067202 */ /* 0x080fe40000000f00 */
[----:B------:R-:W-:-:S07]  /*3df0*/  MOV R7, R2 ;  /* 0x0000000200077202 */ /* 0x000fce0000000f00 */
.L_x_36:
[----:B-1----:R1:W4:Y:S02]  /*3e00*/  SYNCS.PHASECHK.TRANS64.TRYWAIT P0, [R0+URZ+0x50], R7 ;  /* 0x00005007000075a7 */ /* 0x00232400080011ff */
[----:B----4-:R-:W-:Y:S05]  /*3e10*/  @!P0 NANOSLEEP.SYNCS 0x989680 ;  /* 0x009896800000895d */ /* 0x010fea0003900000 */
[----:B------:R-:W4:Y:S02]  /*3e20*/  @!P0 SYNCS.PHASECHK.TRANS64 P0, [R0+URZ+0x50], R7 ;  /* 0x00005007000085a7 */ /* 0x000f2400080010ff */
[----:B----4-:R-:W-:Y:S05]  /*3e30*/  @!P0 BRA `(.L_x_36) ;  /* 0xfffffffc00f08947 */ /* 0x010fea000383ffff */
[----:B------:R-:W-:Y:S05]  /*3e40*/  BRA `(.L_x_37) ;  /* 0xffffffd000987947 */ /* 0x000fea000383ffff */
.L_x_14:
[----:B------:R-:W-:Y:S02]  /*3e50*/  MOV R6, UR12 ;  /* 0x0000000c00067c02 */ /* 0x000fe40008000f00 */
[----:B------:R-:W-:Y:S02]  /*3e60*/  MOV R7, UR12 ;  /* 0x0000000c00077c02 */ /* 0x000fe40008000f00 */
[----:B------:R-:W-:Y:S07]  /*3e70*/  MOV R0, UR5 ;  /* 0x0000000500007c02 */ /* 0x000fee0008000f00 */
.L_x_38:
[----:B-1----:R1:W4:Y:S02]  /*3e80*/  SYNCS.PHASECHK.TRANS64.TRYWAIT P1, [R0+URZ], R7 ;  /* 0x00000007000075a7 */ /* 0x00232400080211ff */
[----:B----4-:R-:W-:Y:S05]  /*3e90*/  @!P1 NANOSLEEP.SYNCS 0x989680 ;  /* 0x009896800000995d */ /* 0x010fea0003900000 */
[----:B------:R-:W4:Y:S02]  /*3ea0*/  @!P1 SYNCS.PHASECHK.TRANS64 P1, [R0+URZ], R7 ;  /* 0x00000007000095a7 */ /* 0x000f2400080210ff */
[----:B----4-:R-:W-:Y:S05]  /*3eb0*/  @!P1 BRA `(.L_x_38) ;  /* 0xfffffffc00f09947 */ /* 0x010fea000383ffff */
[----:B------:R-:W-:Y:S05]  /*3ec0*/  BRA `(.L_x_13) ;  /* 0xffffffd000dc7947 */ /* 0x000fea000383ffff */
.L_x_17:
[----:B----45:R-:W-:Y:S02]  /*3ed0*/  MOV R0, UR4 ;  /* 0x0000000400007c02 */ /* 0x030fe40008000f00 */
[----:B------:R-:W-:-:S07]  /*3ee0*/  MOV R3, R2 ;  /* 0x0000000200037202 */ /* 0x000fce0000000f00 */
.L_x_39:
[----:B-1----:R1:W4:Y:S02]  /*3ef0*/  SYNCS.PHASECHK.TRANS64.TRYWAIT P0, [R0+URZ+0x50], R3 ;  /* 0x00005003000075a7 */ /* 0x00232400080011ff */
[----:B----4-:R-:W-:Y:S05]  /*3f00*/  @!P0 NANOSLEEP.SYNCS 0x989680 ;  /* 0x009896800000895d */ /* 0x010fea0003900000 */
[----:B------:R-:W4:Y:S02]  /*3f10*/  @!P0 SYNCS.PHASECHK.TRANS64 P0, [R0+URZ+0x50], R3 ;  /* 0x00005003000085a7 */ /* 0x000f2400080010ff */
[----:B----4-:R-:W-:Y:S05]  /*3f20*/  @!P0 BRA `(.L_x_39) ;  /* 0xfffffffc00f08947 */ /* 0x010fea000383ffff */
[----:B------:R-:W-:Y:S05]  /*3f30*/  BRA `(.L_x_10) ;  /* 0xffffffd400847947 */ /* 0x000fea000383ffff */
.L_x_24:
[----:B------:R-:W-:-:S07]  /*3f40*/  MOV R4, R5 ;  /* 0x0000000500047202 */ /* 0x000fce0000000f00 */
.L_x_40:
[----:B-1----:R1:W2:Y:S02]  /*3f50*/  SYNCS.PHASECHK.TRANS64.TRYWAIT P0, [R0+URZ+0x40], R5 ;  /* 0x00004005000075a7 */ /* 0x0022a400080011ff */
[----:B--2---:R-:W-:Y:S05]  /*3f60*/  @!P0 NANOSLEEP.SYNCS 0x989680 ;  /* 0x009896800000895d */ /* 0x004fea0003900000 */
[----:B------:R-:W2:Y:S02]  /*3f70*/  @!P0 SYNCS.PHASECHK.TRANS64 P0, [R0+URZ+0x40], R5 ;  /* 0x00004005000085a7 */ /* 0x000ea400080010ff */
[----:B--2---:R-:W-:Y:S05]  /*3f80*/  @!P0 BRA `(.L_x_40) ;  /* 0xfffffffc00f08947 */ /* 0x004fea000383ffff */
[----:B------:R-:W-:Y:S05]  /*3f90*/  BRA `(.L_x_41) ;  /* 0xffffffdc00a07947 */ /* 0x000fea000383ffff */
        .weak           $__internal_0_$__cuda_sm10x_tcgen05_guardrail_trap_col_being_dealloced_not_returned_by_alloc
        .type           $__internal_0_$__cuda_sm10x_tcgen05_guardrail_trap_col_being_dealloced_not_returned_by_alloc,@function
        .size           $__internal_0_$__cuda_sm10x_tcgen05_guardrail_trap_col_being_dealloced_not_returned_by_alloc,($__internal_1_$__cuda_sm10x_tcgen05_guardrail_trap_phase_invalid_during_alloc - $__internal_0_$__cuda_sm10x_tcgen05_guardrail_trap_col_being_dealloced_not_returned_by_alloc)
$__internal_0_$__cuda_sm10x_tcgen05_guardrail_trap_col_being_dealloced_not_returned_by_alloc:
[----:B------:R-:W-:Y:S05]  /*3fa0*/  BPT.TRAP 0x1 ;  /* 0x000000040000795c */ /* 0x000fea0000300000 */
[----:B------:R-:W-:-:S04]  /*3fb0*/  HFMA2 R3, -RZ, RZ, 0, 0 ;  /* 0x00000000ff037431 */ /* 0x000fc800000001ff */
[----:B------:R-:W-:Y:S05]  /*3fc0*/  RET.REL.NODEC R2 `(kernel_cutlass_kernel_cudnngemm_swigludense_gemm_persistent_swigluPersistentDenseGemmKernel_object_at__TiledMMA_ThrLayoutVMNK11110000_PermutationMNK____MMAAtom_ThrID10_ShapeMNK6425632_TVL_0) ;  /* 0xffffffc0020c7950 */ /* 0x000fea0003c3ffff */
        .weak           $__internal_1_$__cuda_sm10x_tcgen05_guardrail_trap_phase_invalid_during_alloc
        .type           $__internal_1_$__cuda_sm10x_tcgen05_guardrail_trap_phase_invalid_during_alloc,@function
        .size           $__internal_1_$__cuda_sm10x_tcgen05_guardrail_trap_phase_invalid_during_alloc,($__internal_2_$__cuda_sm10x_tcgen05_guardrail_trap_unallocated_columns_being_dealloced - $__internal_1_$__cuda_sm10x_tcgen05_guardrail_trap_phase_invalid_during_alloc)
$__internal_1_$__cuda_sm10x_tcgen05_guardrail_trap_phase_invalid_during_alloc:
[----:B------:R-:W-:Y:S05]  /*3fd0*/  BPT.TRAP 0x1 ;  /* 0x000000040000795c */ /* 0x000fea0000300000 */
[----:B------:R-:W-:-:S04]  /*3fe0*/  MOV R3, 0x0 ;  /* 0x0000000000037802 */ /* 0x000fc80000000f00 */
[----:B------:R-:W-:Y:S05]  /*3ff0*/  RET.REL.NODEC R2 `(kernel_cutlass_kernel_cudnngemm_swigludense_gemm_persistent_swigluPersistentDenseGemmKernel_object_at__TiledMMA_ThrLayoutVMNK11110000_PermutationMNK____MMAAtom_ThrID10_ShapeMNK6425632_TVL_0) ;  /* 0xffffffc002007950 */ /* 0x000fea0003c3ffff */
        .weak           $__internal_2_$__cuda_sm10x_tcgen05_guardrail_trap_unallocated_columns_being_dealloced
        .type           $__internal_2_$__cuda_sm10x_tcgen05_guardrail_trap_unallocated_columns_being_dealloced,@function
        .size           $__internal_2_$__cuda_sm10x_tcgen05_guardrail_trap_unallocated_columns_being_dealloced,(.L_x_45 - $__internal_2_$__cuda_sm10x_tcgen05_guardrail_trap_unallocated_columns_being_dealloced)
$__internal_2_$__cuda_sm10x_tcgen05_guardrail_trap_unallocated_columns_being_dealloced:
[----:B------:R-:W-:Y:S05]  /*4000*/  BPT.TRAP 0x1 ;  /* 0x000000040000795c */ /* 0x000fea0000300000 */
[----:B------:R-:W-:-:S04]  /*4010*/  HFMA2 R3, -RZ, RZ, 0, 0 ;  /* 0x00000000ff037431 */ /* 0x000fc800000001ff */
[----:B------:R-:W-:Y:S05]  /*4020*/  RET.REL.NODEC R2 `(kernel_cutlass_kernel_cudnngemm_swigludense_gemm_persistent_swigluPersistentDenseGemmKernel_object_at__TiledMMA_ThrLayoutVMNK11110000_PermutationMNK____MMAAtom_ThrID10_ShapeMNK6425632_TVL_0) ;  /* 0xffffffbc02f47950 */ /* 0x000fea0003c3ffff */
.L_x_42:
[----:B------:R-:W-:-:S00]  /*4030*/  BRA `(.L_x_42) ;  /* 0xfffffffc00fc7947 */ /* 0x000fc0000383ffff */
[----:B------:R-:W-:-:S00]  /*4040*/  NOP ;  /* 0x0000000000007918 */ /* 0x000fc00000000000 */
        /* <DEDUP_REMOVED lines=11> */
.L_x_45:


//--------------------- .nv.shared.kernel_cutlass_kernel_cudnngemm_swigludense_gemm_persistent_swigluPersistentDenseGemmKernel_object_at__TiledMMA_ThrLayoutVMNK11110000_PermutationMNK____MMAAtom_ThrID10_ShapeMNK6425632_TVL_0 --------------------------
	.section	.nv.shared.kernel_cutlass_kernel_cudnngemm_swigludense_gemm_persistent_swigluPersistentDenseGemmKernel_object_at__TiledMMA_ThrLayoutVMNK11110000_PermutationMNK____MMAAtom_ThrID10_ShapeMNK6425632_TVL_0,"aw",@nobits
	.sectionflags	@""
	.align	1024
	.zero		1024


//--------------------- .nv.shared.reserved.0     --------------------------
	.section	.nv.shared.reserved.0,"aw",@nobits
	.align	8
	.weak		__nv_reservedSMEM_offset_0_alias
	.size		__nv_reservedSMEM_offset_0_alias, 0, 64
	.other		__nv_reservedSMEM_offset_0_alias,@"STO_CUDA_RESERVED_SHARED STV_DEFAULT"
__nv_reservedSMEM_offset_0_alias:
	.zero		0
.nv.shared.reserved.0:
	.zero		64
	.weak		__nv_reservedSMEM_allocation_phase
	.type		__nv_reservedSMEM_allocation_phase,@object
	.size		__nv_reservedSMEM_allocation_phase,(.L_0 - __nv_reservedSMEM_allocation_phase)
__nv_reservedSMEM_allocation_phase:
	.zero		1
.L_0:
	.zero		7
	.weak		__nv_reservedSMEM_devtool_atexit_pc
	.type		__nv_reservedSMEM_devtool_atexit_pc,@object
	.size		__nv_reservedSMEM_devtool_atexit_pc,(__nv_reservedSMEM_allocation_mask - __nv_reservedSMEM_devtool_atexit_pc)
__nv_reservedSMEM_devtool_atexit_pc:
	.zero		8
	.weak		__nv_reservedSMEM_allocation_mask
	.type		__nv_reservedSMEM_allocation_mask,@object
	.size		__nv_reservedSMEM_allocation_mask,(.L_2 - __nv_reservedSMEM_allocation_mask)
__nv_reservedSMEM_allocation_mask:
	.zero		4
.L_2:


//--------------------- .nv.constant0.kernel_cutlass_kernel_cudnngemm_swigludense_gemm_persistent_swigluPersistentDenseGemmKernel_object_at__TiledMMA_ThrLayoutVMNK11110000_PermutationMNK____MMAAtom_ThrID10_ShapeMNK6425632_TVL_0 --------------------------
	.section	.nv.constant0.kernel_cutlass_kernel_cudnngemm_swigludense_gemm_persistent_swigluPersistentDenseGemmKernel_object_at__TiledMMA_ThrLayoutVMNK11110000_PermutationMNK____MMAAtom_ThrID10_ShapeMNK6425632_TVL_0,"a",@progbits
	.sectionflags	@""
	.align	4
.nv.constant0.kernel_cutlass_kernel_cudnngemm_swigludense_gemm_persistent_swigluPersistentDenseGemmKernel_object_at__TiledMMA_ThrLayoutVMNK11110000_PermutationMNK____MMAAtom_ThrID10_ShapeMNK6425632_TVL_0:
	.zero		1512


//--------------------- SYMBOLS --------------------------

	.type		.nv.reservedSmem.offset0,@object
	.size		.nv.reservedSmem.offset0,0x4
	.type		.nv.reservedSmem.cap,@object
	.size		.nv.reservedSmem.cap,0x4
